//
// Generated by NVIDIA NVVM Compiler
//
// Compiler Build ID: CL-36424714
// Cuda compilation tools, release 13.0, V13.0.88
// Based on NVVM 20.0.0
//

.version 9.0
.target sm_100
.address_size 64

	// .globl	_Z6run_sniiiPiS_S_S_S_S_P6type_fli

.visible .entry _Z6run_sniiiPiS_S_S_S_S_P6type_fli(
	.param .u32 _Z6run_sniiiPiS_S_S_S_S_P6type_fli_param_0,
	.param .u32 _Z6run_sniiiPiS_S_S_S_S_P6type_fli_param_1,
	.param .u32 _Z6run_sniiiPiS_S_S_S_S_P6type_fli_param_2,
	.param .u64 .ptr .align 1 _Z6run_sniiiPiS_S_S_S_S_P6type_fli_param_3,
	.param .u64 .ptr .align 1 _Z6run_sniiiPiS_S_S_S_S_P6type_fli_param_4,
	.param .u64 .ptr .align 1 _Z6run_sniiiPiS_S_S_S_S_P6type_fli_param_5,
	.param .u64 .ptr .align 1 _Z6run_sniiiPiS_S_S_S_S_P6type_fli_param_6,
	.param .u64 .ptr .align 1 _Z6run_sniiiPiS_S_S_S_S_P6type_fli_param_7,
	.param .u64 .ptr .align 1 _Z6run_sniiiPiS_S_S_S_S_P6type_fli_param_8,
	.param .u64 .ptr .align 1 _Z6run_sniiiPiS_S_S_S_S_P6type_fli_param_9,
	.param .u64 _Z6run_sniiiPiS_S_S_S_S_P6type_fli_param_10,
	.param .u32 _Z6run_sniiiPiS_S_S_S_S_P6type_fli_param_11
)
{
	.reg .pred 	%p<42>;
	.reg .b32 	%r<107>;
	.reg .b64 	%rd<80>;

	ld.param.u32 	%r30, [_Z6run_sniiiPiS_S_S_S_S_P6type_fli_param_1];
	ld.param.u32 	%r31, [_Z6run_sniiiPiS_S_S_S_S_P6type_fli_param_2];
	ld.param.u64 	%rd16, [_Z6run_sniiiPiS_S_S_S_S_P6type_fli_param_3];
	ld.param.u64 	%rd17, [_Z6run_sniiiPiS_S_S_S_S_P6type_fli_param_4];
	ld.param.u64 	%rd18, [_Z6run_sniiiPiS_S_S_S_S_P6type_fli_param_7];
	ld.param.u64 	%rd19, [_Z6run_sniiiPiS_S_S_S_S_P6type_fli_param_8];
	ld.param.u64 	%rd20, [_Z6run_sniiiPiS_S_S_S_S_P6type_fli_param_9];
	cvta.to.global.u64 	%rd1, %rd19;
	cvta.to.global.u64 	%rd2, %rd18;
	cvta.to.global.u64 	%rd3, %rd16;
	cvta.to.global.u64 	%rd4, %rd17;
	cvta.to.global.u64 	%rd5, %rd20;
	mov.u32 	%r1, %tid.x;
	mov.u32 	%r2, %ctaid.x;
	// begin inline asm
	mov.u32 %r32, %envreg2;
	// end inline asm
	cvt.u64.u32 	%rd21, %r32;
	// begin inline asm
	mov.u32 %r33, %envreg1;
	// end inline asm
	cvt.u64.u32 	%rd22, %r33;
	shl.b64 	%rd23, %rd22, 32;
	or.b64  	%rd6, %rd23, %rd21;
	or.b32  	%r3, %r1, %r2;
	setp.eq.s32 	%p1, %r3, 0;
	@%p1 bra 	$L__BB0_2;
	ld.global.u64 	%rd79, [%rd5+8];
	bra.uni 	$L__BB0_3;
$L__BB0_2:
	mov.b64 	%rd79, 0;
	st.global.u64 	[%rd5+8], %rd79;
$L__BB0_3:
	ld.param.u64 	%rd77, [_Z6run_sniiiPiS_S_S_S_S_P6type_fli_param_10];
	setp.ge.s64 	%p2, %rd79, %rd77;
	@%p2 bra 	$L__BB0_60;
	mul.lo.s32 	%r4, %r30, %r1;
	add.s64 	%rd9, %rd6, 4;
	mov.u32 	%r34, %tid.y;
	add.s32 	%r35, %r1, %r34;
	mov.u32 	%r36, %tid.z;
	or.b32  	%r5, %r35, %r36;
	mov.u32 	%r37, %nctaid.x;
	mov.u32 	%r38, %nctaid.y;
	mul.lo.s32 	%r39, %r37, %r38;
	mov.u32 	%r40, %nctaid.z;
	mul.lo.s32 	%r41, %r39, %r40;
	mov.u32 	%r42, %ctaid.y;
	add.s32 	%r43, %r2, %r42;
	mov.u32 	%r44, %ctaid.z;
	neg.s32 	%r45, %r44;
	setp.eq.s32 	%p3, %r43, %r45;
	sub.s32 	%r46, -2147483647, %r41;
	selp.b32 	%r6, %r46, 1, %p3;
	add.s32 	%r47, %r30, %r2;
	mul.wide.s32 	%rd25, %r47, 4;
	add.s64 	%rd10, %rd1, %rd25;
	mul.wide.u32 	%rd26, %r2, 4;
	add.s64 	%rd11, %rd1, %rd26;
	mul.wide.u32 	%rd27, %r30, 4;
	add.s64 	%rd12, %rd1, %rd27;
$L__BB0_5:
	add.s32 	%r48, %r4, %r2;
	mul.wide.s32 	%rd28, %r48, 4;
	add.s64 	%rd29, %rd4, %rd28;
	ld.global.u32 	%r7, [%rd29];
	setp.lt.s32 	%p4, %r7, 1;
	@%p4 bra 	$L__BB0_7;
	add.s32 	%r53, %r4, %r2;
	mul.wide.s32 	%rd34, %r53, 4;
	add.s64 	%rd35, %rd3, %rd34;
	ld.global.u32 	%r54, [%rd35];
	mul.wide.s32 	%rd36, %r54, 4;
	add.s64 	%rd37, %rd2, %rd36;
	ld.global.u32 	%r55, [%rd37];
	div.s32 	%r103, %r55, %r7;
	bra.uni 	$L__BB0_9;
$L__BB0_7:
	setp.gt.s32 	%p5, %r7, -1;
	mov.b32 	%r103, 2147483647;
	@%p5 bra 	$L__BB0_9;
	add.s32 	%r50, %r4, %r2;
	mul.wide.s32 	%rd30, %r50, 4;
	add.s64 	%rd31, %rd3, %rd30;
	ld.global.u32 	%r51, [%rd31];
	mul.wide.s32 	%rd32, %r51, 4;
	add.s64 	%rd33, %rd2, %rd32;
	ld.global.u32 	%r52, [%rd33];
	setp.gt.s32 	%p6, %r52, 0;
	selp.b32 	%r103, 0, 2147483647, %p6;
$L__BB0_9:
	setp.ne.s64 	%p7, %rd6, 0;
	add.s32 	%r56, %r4, %r2;
	mul.wide.s32 	%rd38, %r56, 4;
	add.s64 	%rd39, %rd1, %rd38;
	st.global.u32 	[%rd39], %r103;
	@%p7 bra 	$L__BB0_11;
	// begin inline asm
	trap;
	// end inline asm
$L__BB0_11:
	setp.ne.s32 	%p8, %r5, 0;
	barrier.sync 	0;
	@%p8 bra 	$L__BB0_14;
	// begin inline asm
	atom.add.release.gpu.u32 %r57,[%rd9],%r6;
	// end inline asm
$L__BB0_13:
	// begin inline asm
	ld.acquire.gpu.u32 %r59,[%rd9];
	// end inline asm
	xor.b32  	%r60, %r59, %r57;
	setp.gt.s32 	%p9, %r60, -1;
	@%p9 bra 	$L__BB0_13;
$L__BB0_14:
	setp.lt.s32 	%p10, %r31, 2;
	barrier.sync 	0;
	@%p10 bra 	$L__BB0_19;
	mov.b32 	%r104, 1;
$L__BB0_16:
	shl.b32 	%r13, %r104, 1;
	add.s32 	%r62, %r13, 1023;
	and.b32  	%r64, %r62, %r1;
	setp.ne.s32 	%p11, %r64, 0;
	add.s32 	%r14, %r104, %r1;
	setp.ge.s32 	%p12, %r14, %r31;
	or.pred  	%p13, %p11, %p12;
	@%p13 bra 	$L__BB0_18;
	add.s32 	%r65, %r4, %r2;
	mul.wide.s32 	%rd42, %r65, 4;
	add.s64 	%rd43, %rd1, %rd42;
	ld.global.u32 	%r66, [%rd43];
	mul.lo.s32 	%r67, %r14, %r30;
	mul.wide.s32 	%rd44, %r67, 4;
	add.s64 	%rd45, %rd11, %rd44;
	ld.global.u32 	%r68, [%rd45];
	min.s32 	%r69, %r66, %r68;
	st.global.u32 	[%rd43], %r69;
$L__BB0_18:
	bar.sync 	0;
	setp.lt.s32 	%p14, %r13, %r31;
	mov.u32 	%r104, %r13;
	@%p14 bra 	$L__BB0_16;
$L__BB0_19:
	setp.ne.s32 	%p15, %r1, 0;
	@%p15 bra 	$L__BB0_21;
	st.global.u32 	[%rd10], %r2;
$L__BB0_21:
	setp.ne.s32 	%p16, %r3, 0;
	@%p16 bra 	$L__BB0_23;
	mov.b32 	%r70, 0;
	st.global.u32 	[%rd5], %r70;
$L__BB0_23:
	@%p7 bra 	$L__BB0_25;
	// begin inline asm
	trap;
	// end inline asm
$L__BB0_25:
	barrier.sync 	0;
	@%p8 bra 	$L__BB0_28;
	// begin inline asm
	atom.add.release.gpu.u32 %r71,[%rd9],%r6;
	// end inline asm
$L__BB0_27:
	// begin inline asm
	ld.acquire.gpu.u32 %r73,[%rd9];
	// end inline asm
	xor.b32  	%r74, %r73, %r71;
	setp.gt.s32 	%p19, %r74, -1;
	@%p19 bra 	$L__BB0_27;
$L__BB0_28:
	setp.lt.s32 	%p20, %r30, 2;
	barrier.sync 	0;
	@%p20 bra 	$L__BB0_46;
	mov.b32 	%r105, 1;
$L__BB0_30:
	ld.global.u32 	%r76, [%rd5];
	setp.ne.s32 	%p21, %r76, 0;
	@%p21 bra 	$L__BB0_46;
	@%p15 bra 	$L__BB0_40;
	shl.b32 	%r77, %r105, 1;
	add.s32 	%r78, %r77, -1;
	and.b32  	%r79, %r78, %r2;
	setp.ne.s32 	%p23, %r79, 0;
	@%p23 bra 	$L__BB0_40;
	ld.global.u32 	%r80, [%rd11];
	setp.lt.s32 	%p24, %r80, 1;
	@%p24 bra 	$L__BB0_36;
	setp.ne.s32 	%p28, %r2, 0;
	@%p28 bra 	$L__BB0_40;
	ld.global.u32 	%r85, [%rd1];
	st.global.u32 	[%rd5], %r85;
	ld.global.u32 	%r86, [%rd12];
	st.global.u32 	[%rd5+4], %r86;
	bra.uni 	$L__BB0_40;
$L__BB0_36:
	add.s32 	%r17, %r105, %r2;
	setp.ge.s32 	%p25, %r17, %r30;
	@%p25 bra 	$L__BB0_40;
	mul.wide.u32 	%rd48, %r17, 4;
	add.s64 	%rd49, %rd1, %rd48;
	ld.global.u32 	%r18, [%rd49];
	setp.lt.s32 	%p26, %r18, 1;
	@%p26 bra 	$L__BB0_40;
	setp.ne.s32 	%p27, %r2, 0;
	st.global.u32 	[%rd11], %r18;
	mul.wide.s32 	%rd50, %r105, 4;
	add.s64 	%rd51, %rd10, %rd50;
	ld.global.u32 	%r81, [%rd51];
	add.s32 	%r82, %r30, %r2;
	mul.wide.u32 	%rd52, %r82, 4;
	add.s64 	%rd53, %rd1, %rd52;
	st.global.u32 	[%rd53], %r81;
	@%p27 bra 	$L__BB0_40;
	ld.global.u32 	%r83, [%rd1];
	st.global.u32 	[%rd5], %r83;
	ld.global.u32 	%r84, [%rd12];
	st.global.u32 	[%rd5+4], %r84;
$L__BB0_40:
	@%p7 bra 	$L__BB0_42;
	// begin inline asm
	trap;
	// end inline asm
$L__BB0_42:
	barrier.sync 	0;
	@%p8 bra 	$L__BB0_45;
	// begin inline asm
	atom.add.release.gpu.u32 %r87,[%rd9],%r6;
	// end inline asm
$L__BB0_44:
	// begin inline asm
	ld.acquire.gpu.u32 %r89,[%rd9];
	// end inline asm
	xor.b32  	%r90, %r89, %r87;
	setp.gt.s32 	%p31, %r90, -1;
	@%p31 bra 	$L__BB0_44;
$L__BB0_45:
	barrier.sync 	0;
	shl.b32 	%r105, %r105, 1;
	setp.lt.s32 	%p32, %r105, %r30;
	@%p32 bra 	$L__BB0_30;
$L__BB0_46:
	ld.global.u32 	%r21, [%rd5];
	setp.lt.s32 	%p33, %r21, 1;
	@%p33 bra 	$L__BB0_60;
	setp.ne.s32 	%p34, %r2, 0;
	@%p34 bra 	$L__BB0_52;
	ld.global.u32 	%r106, [%rd5+4];
	add.s32 	%r23, %r106, %r4;
	mul.wide.s32 	%rd56, %r23, 4;
	add.s64 	%rd57, %rd4, %rd56;
	ld.global.u32 	%r24, [%rd57];
	setp.lt.s32 	%p35, %r24, 1;
	@%p35 bra 	$L__BB0_50;
	mul.lo.s32 	%r91, %r24, %r21;
	mul.wide.s32 	%rd58, %r23, 4;
	add.s64 	%rd59, %rd3, %rd58;
	ld.global.u32 	%r92, [%rd59];
	mul.wide.s32 	%rd60, %r92, 4;
	add.s64 	%rd61, %rd2, %rd60;
	ld.global.u32 	%r93, [%rd61];
	sub.s32 	%r94, %r93, %r91;
	st.global.u32 	[%rd61], %r94;
	ld.global.u32 	%r106, [%rd5+4];
$L__BB0_50:
	ld.param.u64 	%rd76, [_Z6run_sniiiPiS_S_S_S_S_P6type_fli_param_6];
	add.s32 	%r27, %r106, %r4;
	cvta.to.global.u64 	%rd62, %rd76;
	mul.wide.s32 	%rd63, %r27, 4;
	add.s64 	%rd64, %rd62, %rd63;
	ld.global.u32 	%r28, [%rd64];
	setp.lt.s32 	%p36, %r28, 1;
	@%p36 bra 	$L__BB0_52;
	ld.param.u64 	%rd75, [_Z6run_sniiiPiS_S_S_S_S_P6type_fli_param_5];
	ld.global.u32 	%r95, [%rd5];
	cvta.to.global.u64 	%rd65, %rd75;
	mul.wide.s32 	%rd66, %r27, 4;
	add.s64 	%rd67, %rd65, %rd66;
	ld.global.u32 	%r96, [%rd67];
	mul.wide.s32 	%rd68, %r96, 4;
	add.s64 	%rd69, %rd2, %rd68;
	ld.global.u32 	%r97, [%rd69];
	mad.lo.s32 	%r98, %r28, %r95, %r97;
	st.global.u32 	[%rd69], %r98;
$L__BB0_52:
	@%p16 bra 	$L__BB0_54;
	ld.global.u64 	%rd70, [%rd5+8];
	add.s64 	%rd71, %rd70, 1;
	st.global.u64 	[%rd5+8], %rd71;
$L__BB0_54:
	@%p7 bra 	$L__BB0_56;
	// begin inline asm
	trap;
	// end inline asm
$L__BB0_56:
	barrier.sync 	0;
	@%p8 bra 	$L__BB0_59;
	// begin inline asm
	atom.add.release.gpu.u32 %r99,[%rd9],%r6;
	// end inline asm
$L__BB0_58:
	// begin inline asm
	ld.acquire.gpu.u32 %r101,[%rd9];
	// end inline asm
	xor.b32  	%r102, %r101, %r99;
	setp.gt.s32 	%p40, %r102, -1;
	@%p40 bra 	$L__BB0_58;
$L__BB0_59:
	ld.param.u64 	%rd78, [_Z6run_sniiiPiS_S_S_S_S_P6type_fli_param_10];
	barrier.sync 	0;
	ld.global.u64 	%rd74, [%rd5+8];
	setp.lt.s64 	%p41, %rd74, %rd78;
	@%p41 bra 	$L__BB0_5;
$L__BB0_60:
	ret;

}


// ===== COMPILED SASS (sm_100) =====

	.target	sm_100

	.elftype	@"ET_EXEC"


//--------------------- .note.nv.tkinfo           --------------------------
	.section	.note.nv.tkinfo,"",@"SHT_NOTE"
	.sectionflags	@"SHF_NOTE_NV_TKINFO"
	.tkinfo
        /*0018*/ 	.word	0x00000002
        /*0030*/ 	.string	""
        /*0030*/ 	.string	"ptxas"
        /*0030*/ 	.string	"Cuda compilation tools, release 13.0, V13.0.88"
        /*0030*/ 	.string	"Build cuda_13.0.r13.0/compiler.36424714_0"
        /*0030*/ 	.string	"-arch sm_100 -m 64 "



//--------------------- .note.nv.cuinfo           --------------------------
	.section	.note.nv.cuinfo,"",@"SHT_NOTE"
	.sectionflags	@"SHF_NOTE_NV_CUINFO"
        /*0018*/ 	.short	0x0002
        /*001a*/ 	.short	0x0064
        /*001c*/ 	.short	0x0082
	.zero		2


//--------------------- .nv.info                  --------------------------
	.section	.nv.info,"",@"SHT_CUDA_INFO"
	.align	4


	//----- nvinfo : EIATTR_REGCOUNT
	.align		4
        /*0000*/ 	.byte	0x04, 0x2f
        /*0002*/ 	.short	(.L_1 - .L_0)
	.align		4
.L_0:
        /*0004*/ 	.word	index@(_Z6run_sniiiPiS_S_S_S_S_P6type_fli)
        /*0008*/ 	.word	0x0000001c


	//----- nvinfo : EIATTR_FRAME_SIZE
	.align		4
.L_1:
        /*000c*/ 	.byte	0x04, 0x11
        /*000e*/ 	.short	(.L_3 - .L_2)
	.align		4
.L_2:
        /*0010*/ 	.word	index@(_Z6run_sniiiPiS_S_S_S_S_P6type_fli)
        /*0014*/ 	.word	0x00000000


	//----- nvinfo : EIATTR_MIN_STACK_SIZE
	.align		4
.L_3:
        /*0018*/ 	.byte	0x04, 0x12
        /*001a*/ 	.short	(.L_5 - .L_4)
	.align		4
.L_4:
        /*001c*/ 	.word	index@(_Z6run_sniiiPiS_S_S_S_S_P6type_fli)
        /*0020*/ 	.word	0x00000000
.L_5:


//--------------------- .nv.compat                --------------------------
	.section	.nv.compat,"",@"SHT_CUDA_COMPAT_INFO"
	.align	4
        /*0000*/ 	.byte	0x02, 0x09, 0x00, 0x00, 0x02, 0x02, 0x01, 0x00, 0x02, 0x05, 0x05, 0x00, 0x03, 0x07, 0x01, 0x01
        /*0010*/ 	.byte	0x02, 0x03, 0x00, 0x00, 0x02, 0x06, 0x01, 0x00, 0x04, 0x0b, 0x08, 0x00, 0x09, 0x00, 0x00, 0x00
        /*0020*/ 	.byte	0x00, 0x00, 0x00, 0x00


//--------------------- .nv.info._Z6run_sniiiPiS_S_S_S_S_P6type_fli --------------------------
	.section	.nv.info._Z6run_sniiiPiS_S_S_S_S_P6type_fli,"",@"SHT_CUDA_INFO"
	.sectionflags	@""
	.align	4


	//----- nvinfo : EIATTR_CUDA_API_VERSION
	.align		4
        /*0000*/ 	.byte	0x04, 0x37
        /*0002*/ 	.short	(.L_7 - .L_6)
.L_6:
        /*0004*/ 	.word	0x00000082


	//----- nvinfo : EIATTR_KPARAM_INFO
	.align		4
.L_7:
        /*0008*/ 	.byte	0x04, 0x17
        /*000a*/ 	.short	(.L_9 - .L_8)
.L_8:
        /*000c*/ 	.word	0x00000000
        /*0010*/ 	.short	0x000b
        /*0012*/ 	.short	0x0050
        /*0014*/ 	.byte	0x00, 0xf0, 0x11, 0x00


	//----- nvinfo : EIATTR_KPARAM_INFO
	.align		4
.L_9:
        /*0018*/ 	.byte	0x04, 0x17
        /*001a*/ 	.short	(.L_11 - .L_10)
.L_10:
        /*001c*/ 	.word	0x00000000
        /*0020*/ 	.short	0x000a
        /*0022*/ 	.short	0x0048
        /*0024*/ 	.byte	0x00, 0xf0, 0x21, 0x00


	//----- nvinfo : EIATTR_KPARAM_INFO
	.align		4
.L_11:
        /*0028*/ 	.byte	0x04, 0x17
        /*002a*/ 	.short	(.L_13 - .L_12)
.L_12:
        /*002c*/ 	.word	0x00000000
        /*0030*/ 	.short	0x0009
        /*0032*/ 	.short	0x0040
        /*0034*/ 	.byte	0x00, 0xf5, 0x21, 0x00


	//----- nvinfo : EIATTR_KPARAM_INFO
	.align		4
.L_13:
        /*0038*/ 	.byte	0x04, 0x17
        /*003a*/ 	.short	(.L_15 - .L_14)
.L_14:
        /*003c*/ 	.word	0x00000000
        /*0040*/ 	.short	0x0008
        /*0042*/ 	.short	0x0038
        /*0044*/ 	.byte	0x00, 0xf5, 0x21, 0x00


	//----- nvinfo : EIATTR_KPARAM_INFO
	.align		4
.L_15:
        /*0048*/ 	.byte	0x04, 0x17
        /*004a*/ 	.short	(.L_17 - .L_16)
.L_16:
        /*004c*/ 	.word	0x00000000
        /*0050*/ 	.short	0x0007
        /*0052*/ 	.short	0x0030
        /*0054*/ 	.byte	0x00, 0xf5, 0x21, 0x00


	//----- nvinfo : EIATTR_KPARAM_INFO
	.align		4
.L_17:
        /*0058*/ 	.byte	0x04, 0x17
        /*005a*/ 	.short	(.L_19 - .L_18)
.L_18:
        /*005c*/ 	.word	0x00000000
        /*0060*/ 	.short	0x0006
        /*0062*/ 	.short	0x0028
        /*0064*/ 	.byte	0x00, 0xf5, 0x21, 0x00


	//----- nvinfo : EIATTR_KPARAM_INFO
	.align		4
.L_19:
        /*0068*/ 	.byte	0x04, 0x17
        /*006a*/ 	.short	(.L_21 - .L_20)
.L_20:
        /*006c*/ 	.word	0x00000000
        /*0070*/ 	.short	0x0005
        /*0072*/ 	.short	0x0020
        /*0074*/ 	.byte	0x00, 0xf5, 0x21, 0x00


	//----- nvinfo : EIATTR_KPARAM_INFO
	.align		4
.L_21:
        /*0078*/ 	.byte	0x04, 0x17
        /*007a*/ 	.short	(.L_23 - .L_22)
.L_22:
        /*007c*/ 	.word	0x00000000
        /*0080*/ 	.short	0x0004
        /*0082*/ 	.short	0x0018
        /*0084*/ 	.byte	0x00, 0xf5, 0x21, 0x00


	//----- nvinfo : EIATTR_KPARAM_INFO
	.align		4
.L_23:
        /*0088*/ 	.byte	0x04, 0x17
        /*008a*/ 	.short	(.L_25 - .L_24)
.L_24:
        /*008c*/ 	.word	0x00000000
        /*0090*/ 	.short	0x0003
        /*0092*/ 	.short	0x0010
        /*0094*/ 	.byte	0x00, 0xf5, 0x21, 0x00


	//----- nvinfo : EIATTR_KPARAM_INFO
	.align		4
.L_25:
        /*0098*/ 	.byte	0x04, 0x17
        /*009a*/ 	.short	(.L_27 - .L_26)
.L_26:
        /*009c*/ 	.word	0x00000000
        /*00a0*/ 	.short	0x0002
        /*00a2*/ 	.short	0x0008
        /*00a4*/ 	.byte	0x00, 0xf0, 0x11, 0x00


	//----- nvinfo : EIATTR_KPARAM_INFO
	.align		4
.L_27:
        /*00a8*/ 	.byte	0x04, 0x17
        /*00aa*/ 	.short	(.L_29 - .L_28)
.L_28:
        /*00ac*/ 	.word	0x00000000
        /*00b0*/ 	.short	0x0001
        /*00b2*/ 	.short	0x0004
        /*00b4*/ 	.byte	0x00, 0xf0, 0x11, 0x00


	//----- nvinfo : EIATTR_KPARAM_INFO
	.align		4
.L_29:
        /*00b8*/ 	.byte	0x04, 0x17
        /*00ba*/ 	.short	(.L_31 - .L_30)
.L_30:
        /*00bc*/ 	.word	0x00000000
        /*00c0*/ 	.short	0x0000
        /*00c2*/ 	.short	0x0000
        /*00c4*/ 	.byte	0x00, 0xf0, 0x11, 0x00


	//----- nvinfo : EIATTR_SPARSE_MMA_MASK
	.align		4
.L_31:
        /*00c8*/ 	.byte	0x03, 0x50
        /*00ca*/ 	.short	0x0000


	//----- nvinfo : EIATTR_MAXREG_COUNT
	.align		4
        /*00cc*/ 	.byte	0x03, 0x1b
        /*00ce*/ 	.short	0x00ff


	//----- nvinfo : EIATTR_NUM_BARRIERS
	.align		4
        /*00d0*/ 	.byte	0x02, 0x4c
        /*00d2*/ 	.byte	0x01
	.zero		1


	//----- nvinfo : EIATTR_MERCURY_ISA_VERSION
	.align		4
        /*00d4*/ 	.byte	0x03, 0x5f
        /*00d6*/ 	.short	0x0101


	//----- nvinfo : EIATTR_INT_WARP_WIDE_INSTR_OFFSETS
	.align		4
        /*00d8*/ 	.byte	0x04, 0x31
        /*00da*/ 	.short	(.L_33 - .L_32)


	//   ....[0]....
.L_32:
        /*00dc*/ 	.word	0x000006f0


	//   ....[1]....
        /*00e0*/ 	.word	0x000007b0


	//   ....[2]....
        /*00e4*/ 	.word	0x00000ac0


	//   ....[3]....
        /*00e8*/ 	.word	0x00000b80


	//   ....[4]....
        /*00ec*/ 	.word	0x00000f80


	//   ....[5]....
        /*00f0*/ 	.word	0x00001040


	//   ....[6]....
        /*00f4*/ 	.word	0x000014a0


	//   ....[7]....
        /*00f8*/ 	.word	0x00001560


	//----- nvinfo : EIATTR_COOP_GROUP_MASK_REGIDS
	.align		4
.L_33:
        /*00fc*/ 	.byte	0x04, 0x29
        /*00fe*/ 	.short	(.L_35 - .L_34)


	//   ....[0]....
.L_34:
        /*0100*/ 	.word	0xffffffff


	//   ....[1]....
        /*0104*/ 	.word	0xffffffff


	//   ....[2]....
        /*0108*/ 	.word	0xffffffff


	//   ....[3]....
        /*010c*/ 	.word	0xffffffff


	//   ....[4]....
        /*0110*/ 	.word	0xffffffff


	//   ....[5]....
        /*0114*/ 	.word	0xffffffff


	//   ....[6]....
        /*0118*/ 	.word	0xffffffff


	//   ....[7]....
        /*011c*/ 	.word	0xffffffff


	//   ....[8]....
        /*0120*/ 	.word	0x0500000e


	//   ....[9]....
        /*0124*/ 	.word	0x0500000e


	//   ....[10]....
        /*0128*/ 	.word	0x0500000e


	//   ....[11]....
        /*012c*/ 	.word	0x0500000e


	//   ....[12]....
        /*0130*/ 	.word	0x0500000e


	//   ....[13]....
        /*0134*/ 	.word	0x0500000e


	//   ....[14]....
        /*0138*/ 	.word	0x0500000e


	//   ....[15]....
        /*013c*/ 	.word	0x0500000e


	//----- nvinfo : EIATTR_COOP_GROUP_INSTR_OFFSETS
	.align		4
.L_35:
        /*0140*/ 	.byte	0x04, 0x28
        /*0142*/ 	.short	(.L_37 - .L_36)


	//   ....[0]....
.L_36:
        /*0144*/ 	.word	0x00000690


	//   ....[1]....
        /*0148*/ 	.word	0x00000860


	//   ....[2]....
        /*014c*/ 	.word	0x00000a60


	//   ....[3]....
        /*0150*/ 	.word	0x00000c30


	//   ....[4]....
        /*0154*/ 	.word	0x00000f40


	//   ....[5]....
        /*0158*/ 	.word	0x000010f0


	//   ....[6]....
        /*015c*/ 	.word	0x00001460


	//   ....[7]....
        /*0160*/ 	.word	0x00001610


	//   ....[8]....
        /*0164*/ 	.word	0x00001700


	//   ....[9]....
        /*0168*/ 	.word	0x000017c0


	//   ....[10]....
        /*016c*/ 	.word	0x00001880


	//   ....[11]....
        /*0170*/ 	.word	0x00001940


	//   ....[12]....
        /*0174*/ 	.word	0x00001a00


	//   ....[13]....
        /*0178*/ 	.word	0x00001ac0


	//   ....[14]....
        /*017c*/ 	.word	0x00001b80


	//   ....[15]....
        /*0180*/ 	.word	0x00001c40


	//----- nvinfo : EIATTR_VRC_CTA_INIT_COUNT
	.align		4
.L_37:
        /*0184*/ 	.byte	0x02, 0x4a
	.zero		1
	.zero		1


	//----- nvinfo : EIATTR_EXIT_INSTR_OFFSETS
	.align		4
        /*0188*/ 	.byte	0x04, 0x1c
        /*018a*/ 	.short	(.L_39 - .L_38)


	//   ....[0]....
.L_38:
        /*018c*/ 	.word	0x000000c0


	//   ....[1]....
        /*0190*/ 	.word	0x00001180


	//   ....[2]....
        /*0194*/ 	.word	0x00001670


	//----- nvinfo : EIATTR_CRS_STACK_SIZE
	.align		4
.L_39:
        /*0198*/ 	.byte	0x04, 0x1e
        /*019a*/ 	.short	(.L_41 - .L_40)
.L_40:
        /*019c*/ 	.word	0x00000000


	//----- nvinfo : EIATTR_CBANK_PARAM_SIZE
	.align		4
.L_41:
        /*01a0*/ 	.byte	0x03, 0x19
        /*01a2*/ 	.short	0x0054


	//----- nvinfo : EIATTR_PARAM_CBANK
	.align		4
        /*01a4*/ 	.byte	0x04, 0x0a
        /*01a6*/ 	.short	(.L_43 - .L_42)
	.align		4
.L_42:
        /*01a8*/ 	.word	index@(.nv.constant0._Z6run_sniiiPiS_S_S_S_S_P6type_fli)
        /*01ac*/ 	.short	0x0380
        /*01ae*/ 	.short	0x0054


	//----- nvinfo : EIATTR_SW_WAR
	.align		4
.L_43:
        /*01b0*/ 	.byte	0x04, 0x36
        /*01b2*/ 	.short	(.L_45 - .L_44)
.L_44:
        /*01b4*/ 	.word	0x00000008
.L_45:


//--------------------- .nv.callgraph             --------------------------
	.section	.nv.callgraph,"",@"SHT_CUDA_CALLGRAPH"
	.align	4
	.sectionentsize	8
	.align		4
        /*0000*/ 	.word	0x00000000
	.align		4
        /*0004*/ 	.word	0xffffffff
	.align		4
        /*0008*/ 	.word	0x00000000
	.align		4
        /*000c*/ 	.word	0xfffffffe
	.align		4
        /*0010*/ 	.word	0x00000000
	.align		4
        /*0014*/ 	.word	0xfffffffd
	.align		4
        /*0018*/ 	.word	0x00000000
	.align		4
        /*001c*/ 	.word	0xfffffffc


//--------------------- .text._Z6run_sniiiPiS_S_S_S_S_P6type_fli --------------------------
	.section	.text._Z6run_sniiiPiS_S_S_S_S_P6type_fli,"ax",@progbits
	.align	128
        .global         _Z6run_sniiiPiS_S_S_S_S_P6type_fli
        .type           _Z6run_sniiiPiS_S_S_S_S_P6type_fli,@function
        .size           _Z6run_sniiiPiS_S_S_S_S_P6type_fli,(.L_x_63 - _Z6run_sniiiPiS_S_S_S_S_P6type_fli)
        .other          _Z6run_sniiiPiS_S_S_S_S_P6type_fli,@"STO_CUDA_ENTRY STV_DEFAULT"
_Z6run_sniiiPiS_S_S_S_S_P6type_fli:
.text._Z6run_sniiiPiS_S_S_S_S_P6type_fli:
[----:B------:R-:W-:Y:S01]  /*0000*/  LDC R1, c[0x0][0x37c] ;  /* 0x0000df00ff017b82 */ /* 0x000fe20000000800 */
[----:B------:R-:W0:Y:S07]  /*0010*/  S2R R0, SR_TID.X ;  /* 0x0000000000007919 */ /* 0x000e2e0000002100 */
[----:B------:R-:W1:Y:S01]  /*0020*/  LDC.64 R4, c[0x0][0x3c0] ;  /* 0x0000f000ff047b82 */ /* 0x000e620000000a00 */
[----:B------:R-:W1:Y:S01]  /*0030*/  LDCU.64 UR8, c[0x0][0x358] ;  /* 0x00006b00ff0877ac */ /* 0x000e620008000a00 */
[----:B------:R-:W0:Y:S01]  /*0040*/  S2R R11, SR_CTAID.X ;  /* 0x00000000000b7919 */ /* 0x000e220000002500 */
[----:B------:R-:W2:Y:S01]  /*0050*/  LDCU.64 UR4, c[0x0][0x3c8] ;  /* 0x00007900ff0477ac */ /* 0x000ea20008000a00 */
[----:B0-----:R-:W-:-:S13]  /*0060*/  LOP3.LUT P1, R18, R0, RZ, R11, 0xfa, !PT ;  /* 0x000000ff00127212 */ /* 0x001fda000782fa0b */
[----:B-1----:R-:W2:Y:S04]  /*0070*/  @P1 LDG.E.64 R2, desc[UR8][R4.64+0x8] ;  /* 0x0000080804021981 */ /* 0x002ea8000c1e1b00 */
[----:B------:R0:W-:Y:S01]  /*0080*/  @!P1 STG.E.64 desc[UR8][R4.64+0x8], RZ ;  /* 0x000008ff04009986 */ /* 0x0001e2000c101b08 */
[----:B------:R-:W-:-:S06]  /*0090*/  @!P1 CS2R R2, SRZ ;  /* 0x0000000000029805 */ /* 0x000fcc000001ff00 */
[----:B--2---:R-:W-:-:S04]  /*00a0*/  ISETP.GE.U32.AND P0, PT, R2, UR4, PT ;  /* 0x0000000402007c0c */ /* 0x004fc8000bf06070 */
[----:B------:R-:W-:-:S13]  /*00b0*/  ISETP.GE.AND.EX P0, PT, R3, UR5, PT, P0 ;  /* 0x0000000503007c0c */ /* 0x000fda000bf06300 */
[----:B0-----:R-:W-:Y:S05]  /*00c0*/  @P0 EXIT ;  /* 0x000000000000094d */ /* 0x001fea0003800000 */
[----:B------:R-:W0:Y:S01]  /*00d0*/  S2R R2, SR_CTAID.Y ;  /* 0x0000000000027919 */ /* 0x000e220000002600 */
[----:B------:R-:W1:Y:S01]  /*00e0*/  LDC R10, c[0x0][0x384] ;  /* 0x0000e100ff0a7b82 */ /* 0x000e620000000800 */
[----:B------:R-:W2:Y:S01]  /*00f0*/  LDCU UR4, c[0x0][0x370] ;  /* 0x00006e00ff0477ac */ /* 0x000ea20008000800 */
[----:B------:R-:W3:Y:S01]  /*0100*/  S2R R4, SR_CTAID.Z ;  /* 0x0000000000047919 */ /* 0x000ee20000002700 */
[----:B------:R-:W4:Y:S01]  /*0110*/  LDCU UR5, c[0x0][0x374] ;  /* 0x00006e80ff0577ac */ /* 0x000f220008000800 */
[----:B------:R-:W5:Y:S04]  /*0120*/  S2R R3, SR_TID.Y ;  /* 0x0000000000037919 */ /* 0x000f680000002200 */
[----:B------:R-:W1:Y:S01]  /*0130*/  LDC.64 R8, c[0x0][0x3b8] ;  /* 0x0000ee00ff087b82 */ /* 0x000e620000000a00 */
[----:B------:R-:W0:Y:S01]  /*0140*/  LDCU UR6, c[0x0][0x378] ;  /* 0x00006f00ff0677ac */ /* 0x000e220008000800 */
[----:B------:R-:W1:Y:S01]  /*0150*/  S2R R5, SR_TID.Z ;  /* 0x0000000000057919 */ /* 0x000e620000002300 */
[----:B------:R-:W-:-:S05]  /*0160*/  CS2R.32 R7, SR_CgaSize ;  /* 0x0000000000077805 */ /* 0x000fca0000008a00 */
[----:B------:R-:W-:-:S05]  /*0170*/  IMAD R7, R7, -0xa0, RZ ;  /* 0xffffff6007077824 */ /* 0x000fca00078e02ff */
[----:B------:R-:W-:-:S14]  /*0180*/  R2UR UR7, R7 ;  /* 0x00000000070772ca */ /* 0x000fdc00000e0000 */
[----:B------:R-:W3:Y:S01]  /*0190*/  LDCU UR7, c[0x0][UR7+0x258] ;  /* 0x00004b00070777ac */ /* 0x000ee20008000800 */
[----:B------:R-:W-:-:S05]  /*01a0*/  CS2R.32 R7, SR_CgaSize ;  /* 0x0000000000077805 */ /* 0x000fca0000008a00 */
[----:B------:R-:W-:-:S05]  /*01b0*/  IMAD R7, R7, -0xa0, RZ ;  /* 0xffffff6007077824 */ /* 0x000fca00078e02ff */
[----:B------:R-:W-:-:S14]  /*01c0*/  R2UR UR10, R7 ;  /* 0x00000000070a72ca */ /* 0x000fdc00000e0000 */
[----:B------:R-:W1:Y:S01]  /*01d0*/  LDCU UR10, c[0x0][UR10+0x254] ;  /* 0x00004a800a0a77ac */ /* 0x000e620008000800 */
[----:B--2---:R-:W-:-:S04]  /*01e0*/  UIADD3 UR4, UPT, UPT, URZ, -UR4, URZ ;  /* 0x80000004ff047290 */ /* 0x004fc8000fffe0ff */
[----:B----4-:R-:W-:-:S04]  /*01f0*/  UIMAD UR4, UR4, UR5, URZ ;  /* 0x00000005040472a4 */ /* 0x010fc8000f8e02ff */
[----:B0-----:R-:W-:Y:S01]  /*0200*/  UIMAD UR4, UR6, UR4, -0x7fffffff ;  /* 0x80000001060474a4 */ /* 0x001fe2000f8e0204 */
[----:B------:R-:W-:Y:S02]  /*0210*/  IMAD.IADD R2, R11, 0x1, R2 ;  /* 0x000000010b027824 */ /* 0x000fe400078e0202 */
[----:B---3--:R-:W-:Y:S02]  /*0220*/  IMAD.U32 R6, RZ, RZ, UR7 ;  /* 0x00000007ff067e24 */ /* 0x008fe4000f8e00ff */
[----:B------:R-:W-:-:S05]  /*0230*/  IMAD.MOV R7, RZ, RZ, -R4 ;  /* 0x000000ffff077224 */ /* 0x000fca00078e0a04 */
[----:B------:R-:W-:Y:S01]  /*0240*/  ISETP.NE.AND P0, PT, R2, R7, PT ;  /* 0x000000070200720c */ /* 0x000fe20003f05270 */
[----:B-----5:R-:W-:Y:S01]  /*0250*/  IMAD.IADD R2, R0, 0x1, R3 ;  /* 0x0000000100027824 */ /* 0x020fe200078e0203 */
[----:B-1----:R-:W-:Y:S01]  /*0260*/  IADD3 R3, PT, PT, R11, R10, RZ ;  /* 0x0000000a0b037210 */ /* 0x002fe20007ffe0ff */
[----:B------:R-:W-:-:S03]  /*0270*/  IMAD.U32 R7, RZ, RZ, UR10 ;  /* 0x0000000aff077e24 */ /* 0x000fc6000f8e00ff */
[----:B------:R-:W-:Y:S01]  /*0280*/  LOP3.LUT P1, RZ, R2, R5, RZ, 0xfc, !PT ;  /* 0x0000000502ff7212 */ /* 0x000fe2000782fcff */
[----:B------:R-:W-:-:S04]  /*0290*/  IMAD.WIDE.U32 R4, R10, 0x4, R8 ;  /* 0x000000040a047825 */ /* 0x000fc800078e0008 */
[--C-:B------:R-:W-:Y:S02]  /*02a0*/  IMAD.WIDE R2, R3, 0x4, R8.reuse ;  /* 0x0000000403027825 */ /* 0x100fe400078e0208 */
[----:B------:R-:W-:Y:S01]  /*02b0*/  VOTEU.ANY UP0, P0 ;  /* 0x0000000000ff7886 */ /* 0x000fe20000000100 */
[----:B------:R-:W-:Y:S01]  /*02c0*/  USEL UR4, UR4, 0x1, !UP0 ;  /* 0x0000000104047887 */ /* 0x000fe2000c000000 */
[----:B------:R-:W-:-:S11]  /*02d0*/  IMAD.WIDE.U32 R8, R11, 0x4, R8 ;  /* 0x000000040b087825 */ /* 0x000fd600078e0008 */
.L_x_37:
[----:B0-----:R-:W0:Y:S01]  /*02e0*/  LDC.64 R12, c[0x0][0x398] ;  /* 0x0000e600ff0c7b82 */ /* 0x001e220000000a00 */
[----:B------:R-:W1:Y:S02]  /*02f0*/  LDCU UR5, c[0x0][0x384] ;  /* 0x00007080ff0577ac */ /* 0x000e640008000800 */
[----:B-1----:R-:W-:-:S04]  /*0300*/  IMAD R10, R0, UR5, R11 ;  /* 0x00000005000a7c24 */ /* 0x002fc8000f8e020b */
[----:B0-----:R-:W-:-:S06]  /*0310*/  IMAD.WIDE R12, R10, 0x4, R12 ;  /* 0x000000040a0c7825 */ /* 0x001fcc00078e020c */
[----:B------:R-:W2:Y:S01]  /*0320*/  LDG.E R12, desc[UR8][R12.64] ;  /* 0x000000080c0c7981 */ /* 0x000ea2000c1e1900 */
[----:B------:R-:W-:Y:S01]  /*0330*/  BSSY.RECONVERGENT B0, `(.L_x_0) ;  /* 0x000002d000007945 */ /* 0x000fe20003800200 */
[----:B--2---:R-:W-:-:S13]  /*0340*/  ISETP.GE.AND P0, PT, R12, 0x1, PT ;  /* 0x000000010c00780c */ /* 0x004fda0003f06270 */
[----:B------:R-:W-:Y:S05]  /*0350*/  @!P0 BRA `(.L_x_1) ;  /* 0x00000000007c8947 */ /* 0x000fea0003800000 */
[----:B------:R-:W0:Y:S08]  /*0360*/  LDC.64 R20, c[0x0][0x390] ;  /* 0x0000e400ff147b82 */ /* 0x000e300000000a00 */
[----:B------:R-:W1:Y:S01]  /*0370*/  LDC.64 R22, c[0x0][0x3b0] ;  /* 0x0000ec00ff167b82 */ /* 0x000e620000000a00 */
[----:B0-----:R-:W-:-:S06]  /*0380*/  IMAD.WIDE R20, R10, 0x4, R20 ;  /* 0x000000040a147825 */ /* 0x001fcc00078e0214 */
[----:B------:R-:W1:Y:S01]  /*0390*/  LDG.E R21, desc[UR8][R20.64] ;  /* 0x0000000814157981 */ /* 0x000e62000c1e1900 */
[----:B------:R-:W-:-:S04]  /*03a0*/  IABS R16, R12 ;  /* 0x0000000c00107213 */ /* 0x000fc80000000000 */
[----:B------:R-:W0:Y:S08]  /*03b0*/  I2F.RP R17, R16 ;  /* 0x0000001000117306 */ /* 0x000e300000209400 */
[----:B0-----:R-:W0:Y:S01]  /*03c0*/  MUFU.RCP R17, R17 ;  /* 0x0000001100117308 */ /* 0x001e220000001000 */
[----:B-1----:R-:W-:-:S05]  /*03d0*/  IMAD.WIDE R22, R21, 0x4, R22 ;  /* 0x0000000415167825 */ /* 0x002fca00078e0216 */
[----:B------:R-:W2:Y:S01]  /*03e0*/  LDG.E R13, desc[UR8][R22.64] ;  /* 0x00000008160d7981 */ /* 0x000ea2000c1e1900 */
[----:B0-----:R-:W-:Y:S02]  /*03f0*/  IADD3 R14, PT, PT, R17, 0xffffffe, RZ ;  /* 0x0ffffffe110e7810 */ /* 0x001fe40007ffe0ff */
[----:B------:R-:W-:Y:S02]  /*0400*/  IABS R21, R12 ;  /* 0x0000000c00157213 */ /* 0x000fe40000000000 */
[----:B------:R0:W1:Y:S03]  /*0410*/  F2I.FTZ.U32.TRUNC.NTZ R15, R14 ;  /* 0x0000000e000f7305 */ /* 0x000066000021f000 */
[----:B------:R-:W-:Y:S02]  /*0420*/  IMAD.MOV R17, RZ, RZ, -R21 ;  /* 0x000000ffff117224 */ /* 0x000fe400078e0a15 */
[----:B0-----:R-:W-:-:S02]  /*0430*/  HFMA2 R14, -RZ, RZ, 0, 0 ;  /* 0x00000000ff0e7431 */ /* 0x001fc400000001ff */
[----:B-1----:R-:W-:-:S04]  /*0440*/  IMAD.MOV R19, RZ, RZ, -R15 ;  /* 0x000000ffff137224 */ /* 0x002fc800078e0a0f */
[----:B------:R-:W-:-:S04]  /*0450*/  IMAD R19, R19, R16, RZ ;  /* 0x0000001013137224 */ /* 0x000fc800078e02ff */
[----:B------:R-:W-:Y:S01]  /*0460*/  IMAD.HI.U32 R15, R15, R19, R14 ;  /* 0x000000130f0f7227 */ /* 0x000fe200078e000e */
[----:B--2---:R-:W-:Y:S02]  /*0470*/  IABS R20, R13 ;  /* 0x0000000d00147213 */ /* 0x004fe40000000000 */
[----:B------:R-:W-:-:S03]  /*0480*/  LOP3.LUT R13, R13, R12, RZ, 0x3c, !PT ;  /* 0x0000000c0d0d7212 */ /* 0x000fc600078e3cff */
[----:B------:R-:W-:Y:S01]  /*0490*/  IMAD.HI.U32 R15, R15, R20, RZ ;  /* 0x000000140f0f7227 */ /* 0x000fe200078e00ff */
[----:B------:R-:W-:-:S03]  /*04a0*/  ISETP.GE.AND P2, PT, R13, RZ, PT ;  /* 0x000000ff0d00720c */ /* 0x000fc60003f46270 */
[----:B------:R-:W-:-:S05]  /*04b0*/  IMAD R17, R15, R17, R20 ;  /* 0x000000110f117224 */ /* 0x000fca00078e0214 */
[----:B------:R-:W-:-:S13]  /*04c0*/  ISETP.GT.U32.AND P3, PT, R16, R17, PT ;  /* 0x000000111000720c */ /* 0x000fda0003f64070 */
[----:B------:R-:W-:Y:S02]  /*04d0*/  @!P3 IMAD.IADD R17, R17, 0x1, -R16 ;  /* 0x000000011111b824 */ /* 0x000fe400078e0a10 */
[----:B------:R-:W-:Y:S01]  /*04e0*/  @!P3 VIADD R15, R15, 0x1 ;  /* 0x000000010f0fb836 */ /* 0x000fe20000000000 */
[----:B------:R-:W-:Y:S02]  /*04f0*/  ISETP.NE.AND P3, PT, R12, RZ, PT ;  /* 0x000000ff0c00720c */ /* 0x000fe40003f65270 */
[----:B------:R-:W-:-:S13]  /*0500*/  ISETP.GE.U32.AND P0, PT, R17, R16, PT ;  /* 0x000000101100720c */ /* 0x000fda0003f06070 */
[----:B------:R-:W-:-:S05]  /*0510*/  @P0 IADD3 R15, PT, PT, R15, 0x1, RZ ;  /* 0x000000010f0f0810 */ /* 0x000fca0007ffe0ff */
[----:B------:R-:W-:Y:S01]  /*0520*/  @!P2 IMAD.MOV R15, RZ, RZ, -R15 ;  /* 0x000000ffff0fa224 */ /* 0x000fe200078e0a0f */
[----:B------:R-:W-:Y:S01]  /*0530*/  @!P3 LOP3.LUT R15, RZ, R12, RZ, 0x33, !PT ;  /* 0x0000000cff0fb212 */ /* 0x000fe200078e33ff */
[----:B------:R-:W-:Y:S06]  /*0540*/  BRA `(.L_x_2) ;  /* 0x00000000002c7947 */ /* 0x000fec0003800000 */
.L_x_1:
[----:B------:R-:W-:Y:S01]  /*0550*/  ISETP.GT.AND P0, PT, R12, -0x1, PT ;  /* 0xffffffff0c00780c */ /* 0x000fe20003f04270 */
[----:B------:R-:W-:-:S12]  /*0560*/  IMAD.MOV.U32 R15, RZ, RZ, 0x7fffffff ;  /* 0x7fffffffff0f7424 */ /* 0x000fd800078e00ff */
[----:B------:R-:W-:Y:S05]  /*0570*/  @P0 BRA `(.L_x_2) ;  /* 0x0000000000200947 */ /* 0x000fea0003800000 */
[----:B------:R-:W0:Y:S08]  /*0580*/  LDC.64 R12, c[0x0][0x390] ;  /* 0x0000e400ff0c7b82 */ /* 0x000e300000000a00 */
[----:B------:R-:W1:Y:S01]  /*0590*/  LDC.64 R14, c[0x0][0x3b0] ;  /* 0x0000ec00ff0e7b82 */ /* 0x000e620000000a00 */
[----:B0-----:R-:W-:-:S06]  /*05a0*/  IMAD.WIDE R12, R10, 0x4, R12 ;  /* 0x000000040a0c7825 */ /* 0x001fcc00078e020c */
[----:B------:R-:W1:Y:S02]  /*05b0*/  LDG.E R13, desc[UR8][R12.64] ;  /* 0x000000080c0d7981 */ /* 0x000e64000c1e1900 */
[----:B-1----:R-:W-:-:S06]  /*05c0*/  IMAD.WIDE R14, R13, 0x4, R14 ;  /* 0x000000040d0e7825 */ /* 0x002fcc00078e020e */
[----:B------:R-:W2:Y:S02]  /*05d0*/  LDG.E R14, desc[UR8][R14.64] ;  /* 0x000000080e0e7981 */ /* 0x000ea4000c1e1900 */
[----:B--2---:R-:W-:-:S04]  /*05e0*/  ISETP.GT.AND P0, PT, R14, RZ, PT ;  /* 0x000000ff0e00720c */ /* 0x004fc80003f04270 */
[----:B------:R-:W-:-:S09]  /*05f0*/  SEL R15, RZ, 0x7fffffff, P0 ;  /* 0x7fffffffff0f7807 */ /* 0x000fd20000000000 */
.L_x_2:
[----:B------:R-:W-:Y:S05]  /*0600*/  BSYNC.RECONVERGENT B0 ;  /* 0x0000000000007941 */ /* 0x000fea0003800200 */
.L_x_0:
[----:B------:R-:W0:Y:S01]  /*0610*/  LDC.64 R12, c[0x0][0x3b8] ;  /* 0x0000ee00ff0c7b82 */ /* 0x000e220000000a00 */
[----:B------:R-:W-:-:S04]  /*0620*/  UISETP.NE.U32.AND UP0, UPT, UR7, URZ, UPT ;  /* 0x000000ff0700728c */ /* 0x000fc8000bf05070 */
[----:B------:R-:W-:Y:S01]  /*0630*/  UISETP.NE.AND.EX UP0, UPT, UR10, URZ, UPT, UP0 ;  /* 0x000000ff0a00728c */ /* 0x000fe2000bf05300 */
[----:B0-----:R-:W-:-:S05]  /*0640*/  IMAD.WIDE R12, R10, 0x4, R12 ;  /* 0x000000040a0c7825 */ /* 0x001fca00078e020c */
[----:B------:R0:W-:Y:S03]  /*0650*/  STG.E desc[UR8][R12.64], R15 ;  /* 0x0000000f0c007986 */ /* 0x0001e6000c101908 */
[----:B------:R-:W-:Y:S05]  /*0660*/  BRA.U !UP0, `(.L_x_3) ;  /* 0x0000001108047547 */ /* 0x000fea000b800000 */
[----:B------:R-:W-:-:S03]  /*0670*/  UMOV UR5, 0xffffffff ;  /* 0xffffffff00057882 */ /* 0x000fc60000000000 */
[----:B------:R-:W-:Y:S05]  /*0680*/  BRA.DIV UR5, `(.L_x_4) ;  /* 0x0000001205007947 */ /* 0x000fea000b800000 */
[----:B------:R-:W-:Y:S06]  /*0690*/  BAR.SYNC.DEFER_BLOCKING 0x0 ;  /* 0x0000000000007b1d */ /* 0x000fec0000010000 */
.L_x_40:
[----:B------:R-:W1:Y:S01]  /*06a0*/  LDC R10, c[0x0][0x388] ;  /* 0x0000e200ff0a7b82 */ /* 0x000e620000000800 */
[----:B------:R-:W-:Y:S01]  /*06b0*/  BSSY B0, `(.L_x_5) ;  /* 0x0000018000007945 */ /* 0x000fe20003800000 */
[----:B-1----:R-:W-:-:S03]  /*06c0*/  ISETP.GE.AND P2, PT, R10, 0x2, PT ;  /* 0x000000020a00780c */ /* 0x002fc60003f46270 */
[----:B------:R-:W-:Y:S10]  /*06d0*/  @P1 BRA `(.L_x_6) ;  /* 0x0000000000541947 */ /* 0x000ff40003800000 */
[----:B0-----:R-:W0:Y:S01]  /*06e0*/  S2R R13, SR_LANEID ;  /* 0x00000000000d7919 */ /* 0x001e220000000000 */
[----:B------:R-:W-:Y:S02]  /*06f0*/  VOTEU.ANY UR5, UPT, PT ;  /* 0x0000000000057886 */ /* 0x000fe400038e0100 */
[----:B------:R-:W0:Y:S08]  /*0700*/  FLO.U32 R12, UR5 ;  /* 0x00000005000c7d00 */ /* 0x000e3000080e0000 */
[----:B------:R-:W1:Y:S01]  /*0710*/  POPC R10, UR5 ;  /* 0x00000005000a7d09 */ /* 0x000e620008000000 */
[----:B0-----:R-:W-:Y:S01]  /*0720*/  ISETP.EQ.U32.AND P0, PT, R12, R13, PT ;  /* 0x0000000d0c00720c */ /* 0x001fe20003f02070 */
[----:B-1----:R-:W-:-:S12]  /*0730*/  IMAD R13, R10, UR4, RZ ;  /* 0x000000040a0d7c24 */ /* 0x002fd8000f8e02ff */
[----:B------:R-:W-:Y:S06]  /*0740*/  @P0 MEMBAR.ALL.GPU ;  /* 0x0000000000000992 */ /* 0x000fec000000a000 */
[----:B------:R-:W-:-:S00]  /*0750*/  @P0 ERRBAR ;  /* 0x00000000000009ab */ /* 0x000fc00000000000 */
[----:B------:R-:W-:Y:S06]  /*0760*/  @P0 CGAERRBAR ;  /* 0x00000000000005ab */ /* 0x000fec0000000000 */
[----:B------:R-:W2:Y:S01]  /*0770*/  @P0 ATOM.E.ADD.STRONG.GPU PT, R13, desc[UR8][R6.64+0x4], R13 ;  /* 0x8000040d060d098a */ /* 0x000ea200081ef108 */
[----:B------:R-:W0:Y:S02]  /*0780*/  S2R R14, SR_LTMASK ;  /* 0x00000000000e7919 */ /* 0x000e240000003900 */
[----:B0-----:R-:W-:-:S04]  /*0790*/  LOP3.LUT R14, R14, UR5, RZ, 0xc0, !PT ;  /* 0x000000050e0e7c12 */ /* 0x001fc8000f8ec0ff */
[----:B------:R-:W0:Y:S01]  /*07a0*/  POPC R15, R14 ;  /* 0x0000000e000f7309 */ /* 0x000e220000000000 */
[----:B--2---:R-:W0:Y:S02]  /*07b0*/  SHFL.IDX PT, R10, R13, R12, 0x1f ;  /* 0x00001f0c0d0a7589 */ /* 0x004e2400000e0000 */
[----:B0-----:R-:W-:-:S07]  /*07c0*/  IMAD R10, R15, UR4, R10 ;  /* 0x000000040f0a7c24 */ /* 0x001fce000f8e020a */
.L_x_7:
[----:B------:R-:W2:Y:S04]  /*07d0*/  LD.E.STRONG.GPU R13, desc[UR8][R6.64+0x4] ;  /* 0x00000408060d7980 */ /* 0x000ea8000c10f900 */
[----:B--2---:R-:W-:Y:S01]  /*07e0*/  CCTL.IVALL ;  /* 0x00000000ff00798f */ /* 0x004fe20002000000 */
[----:B------:R-:W-:Y:S05]  /*07f0*/  YIELD ;  /* 0x0000000000007946 */ /* 0x000fea0003800000 */
[----:B------:R-:W-:-:S04]  /*0800*/  LOP3.LUT R13, R13, R10, RZ, 0x3c, !PT ;  /* 0x0000000a0d0d7212 */ /* 0x000fc800078e3cff */
[----:B------:R-:W-:-:S13]  /*0810*/  ISETP.GT.AND P0, PT, R13, -0x1, PT ;  /* 0xffffffff0d00780c */ /* 0x000fda0003f04270 */
[----:B------:R-:W-:Y:S05]  /*0820*/  @P0 BRA `(.L_x_7) ;  /* 0xfffffffc00e80947 */ /* 0x000fea000383ffff */
.L_x_6:
[----:B------:R-:W-:Y:S05]  /*0830*/  BSYNC B0 ;  /* 0x0000000000007941 */ /* 0x000fea0003800000 */
.L_x_5:
[----:B------:R-:W-:-:S03]  /*0840*/  UMOV UR5, 0xffffffff ;  /* 0xffffffff00057882 */ /* 0x000fc60000000000 */
[----:B------:R-:W-:Y:S05]  /*0850*/  BRA.DIV UR5, `(.L_x_8) ;  /* 0x0000000e05bc7947 */ /* 0x000fea000b800000 */
[----:B------:R-:W-:Y:S06]  /*0860*/  BAR.SYNC.DEFER_BLOCKING 0x0 ;  /* 0x0000000000007b1d */ /* 0x000fec0000010000 */
.L_x_43:
[----:B------:R-:W-:Y:S05]  /*0870*/  @!P2 BRA `(.L_x_9) ;  /* 0x00000000005ca947 */ /* 0x000fea0003800000 */
[----:B------:R-:W1:Y:S01]  /*0880*/  LDC R21, c[0x0][0x388] ;  /* 0x0000e200ff157b82 */ /* 0x000e620000000800 */
[----:B0-----:R-:W-:-:S07]  /*0890*/  HFMA2 R15, -RZ, RZ, 0, 5.9604644775390625e-08 ;  /* 0x00000001ff0f7431 */ /* 0x001fce00000001ff */
[----:B------:R-:W0:Y:S02]  /*08a0*/  LDC.64 R12, c[0x0][0x3b8] ;  /* 0x0000ee00ff0c7b82 */ /* 0x000e240000000a00 */
.L_x_11:
[----:B------:R-:W-:Y:S01]  /*08b0*/  IMAD.SHL.U32 R20, R15, 0x2, RZ ;  /* 0x000000020f147824 */ /* 0x000fe200078e00ff */
[----:B------:R-:W-:-:S03]  /*08c0*/  IADD3 R10, PT, PT, R0, R15, RZ ;  /* 0x0000000f000a7210 */ /* 0x000fc60007ffe0ff */
[----:B------:R-:W-:-:S05]  /*08d0*/  VIADD R17, R20, 0x3ff ;  /* 0x000003ff14117836 */ /* 0x000fca0000000000 */
[----:B------:R-:W-:-:S04]  /*08e0*/  LOP3.LUT P0, RZ, R17, R0, RZ, 0xc0, !PT ;  /* 0x0000000011ff7212 */ /* 0x000fc8000780c0ff */
[----:B-1----:R-:W-:-:S13]  /*08f0*/  ISETP.GE.OR P0, PT, R10, R21, P0 ;  /* 0x000000150a00720c */ /* 0x002fda0000706670 */
[----:B------:R-:W-:Y:S05]  /*0900*/  @P0 BRA `(.L_x_10) ;  /* 0x0000000000240947 */ /* 0x000fea0003800000 */
[----:B------:R-:W1:Y:S02]  /*0910*/  LDCU UR5, c[0x0][0x384] ;  /* 0x00007080ff0577ac */ /* 0x000e640008000800 */
[----:B-1----:R-:W-:Y:S02]  /*0920*/  IMAD R17, R10, UR5, RZ ;  /* 0x000000050a117c24 */ /* 0x002fe4000f8e02ff */
[----:B------:R-:W-:Y:S02]  /*0930*/  IMAD R15, R0, UR5, R11 ;  /* 0x00000005000f7c24 */ /* 0x000fe4000f8e020b */
[----:B------:R-:W-:-:S04]  /*0940*/  IMAD.WIDE R16, R17, 0x4, R8 ;  /* 0x0000000411107825 */ /* 0x000fc800078e0208 */
[----:B0-----:R-:W-:Y:S02]  /*0950*/  IMAD.WIDE R14, R15, 0x4, R12 ;  /* 0x000000040f0e7825 */ /* 0x001fe400078e020c */
[----:B------:R-:W2:Y:S04]  /*0960*/  LDG.E R17, desc[UR8][R16.64] ;  /* 0x0000000810117981 */ /* 0x000ea8000c1e1900 */
[----:B------:R-:W2:Y:S02]  /*0970*/  LDG.E R10, desc[UR8][R14.64] ;  /* 0x000000080e0a7981 */ /* 0x000ea4000c1e1900 */
[----:B--2---:R-:W-:-:S05]  /*0980*/  VIMNMX R19, PT, PT, R10, R17, PT ;  /* 0x000000110a137248 */ /* 0x004fca0003fe0100 */
[----:B------:R1:W-:Y:S02]  /*0990*/  STG.E desc[UR8][R14.64], R19 ;  /* 0x000000130e007986 */ /* 0x0003e4000c101908 */
.L_x_10:
[----:B------:R-:W-:Y:S01]  /*09a0*/  ISETP.GE.AND P0, PT, R20, R21, PT ;  /* 0x000000151400720c */ /* 0x000fe20003f06270 */
[----:B------:R-:W-:Y:S05]  /*09b0*/  WARPSYNC.ALL ;  /* 0x0000000000007948 */ /* 0x000fea0003800000 */
[----:B------:R-:W-:Y:S01]  /*09c0*/  BAR.SYNC.DEFER_BLOCKING 0x0 ;  /* 0x0000000000007b1d */ /* 0x000fe20000010000 */
[----:B-1----:R-:W-:-:S06]  /*09d0*/  IMAD.MOV.U32 R15, RZ, RZ, R20 ;  /* 0x000000ffff0f7224 */ /* 0x002fcc00078e0014 */
[----:B------:R-:W-:Y:S05]  /*09e0*/  @!P0 BRA `(.L_x_11) ;  /* 0xfffffffc00b08947 */ /* 0x000fea000383ffff */
.L_x_9:
[----:B------:R-:W-:Y:S01]  /*09f0*/  ISETP.NE.AND P2, PT, R18, RZ, PT ;  /* 0x000000ff1200720c */ /* 0x000fe20003f45270 */
[----:B------:R-:W-:Y:S01]  /*0a00*/  UMOV UR5, 0xffffffff ;  /* 0xffffffff00057882 */ /* 0x000fe20000000000 */
[----:B------:R-:W-:-:S11]  /*0a10*/  ISETP.NE.AND P0, PT, R0, RZ, PT ;  /* 0x000000ff0000720c */ /* 0x000fd60003f05270 */
[----:B0-----:R-:W0:Y:S02]  /*0a20*/  @!P2 LDC.64 R12, c[0x0][0x3c0] ;  /* 0x0000f000ff0cab82 */ /* 0x001e240000000a00 */
[----:B------:R1:W-:Y:S04]  /*0a30*/  @!P0 STG.E desc[UR8][R2.64], R11 ;  /* 0x0000000b02008986 */ /* 0x0003e8000c101908 */
[----:B0-----:R1:W-:Y:S01]  /*0a40*/  @!P2 STG.E desc[UR8][R12.64], RZ ;  /* 0x000000ff0c00a986 */ /* 0x0013e2000c101908 */
[----:B------:R-:W-:Y:S05]  /*0a50*/  BRA.DIV UR5, `(.L_x_12) ;  /* 0x0000000e056c7947 */ /* 0x000fea000b800000 */
[----:B------:R-:W-:Y:S06]  /*0a60*/  BAR.SYNC.DEFER_BLOCKING 0x0 ;  /* 0x0000000000007b1d */ /* 0x000fec0000010000 */
.L_x_46:
[----:B------:R-:W0:Y:S01]  /*0a70*/  LDC R10, c[0x0][0x384] ;  /* 0x0000e100ff0a7b82 */ /* 0x000e220000000800 */
[----:B------:R-:W-:Y:S01]  /*0a80*/  BSSY B0, `(.L_x_13) ;  /* 0x0000018000007945 */ /* 0x000fe20003800000 */
[----:B0-----:R-:W-:-:S03]  /*0a90*/  ISETP.GE.AND P0, PT, R10, 0x2, PT ;  /* 0x000000020a00780c */ /* 0x001fc60003f06270 */
[----:B------:R-:W-:Y:S10]  /*0aa0*/  @P1 BRA `(.L_x_14) ;  /* 0x0000000000541947 */ /* 0x000ff40003800000 */
[----:B-1----:R-:W0:Y:S01]  /*0ab0*/  S2R R13, SR_LANEID ;  /* 0x00000000000d7919 */ /* 0x002e220000000000 */
        /* <DEDUP_REMOVED lines=14> */
.L_x_15:
[----:B------:R-:W2:Y:S04]  /*0ba0*/  LD.E.STRONG.GPU R13, desc[UR8][R6.64+0x4] ;  /* 0x00000408060d7980 */ /* 0x000ea8000c10f900 */
[----:B--2---:R-:W-:Y:S01]  /*0bb0*/  CCTL.IVALL ;  /* 0x00000000ff00798f */ /* 0x004fe20002000000 */
[----:B------:R-:W-:Y:S05]  /*0bc0*/  YIELD ;  /* 0x0000000000007946 */ /* 0x000fea0003800000 */
[----:B------:R-:W-:-:S04]  /*0bd0*/  LOP3.LUT R13, R13, R10, RZ, 0x3c, !PT ;  /* 0x0000000a0d0d7212 */ /* 0x000fc800078e3cff */
[----:B------:R-:W-:-:S13]  /*0be0*/  ISETP.GT.AND P3, PT, R13, -0x1, PT ;  /* 0xffffffff0d00780c */ /* 0x000fda0003f64270 */
[----:B------:R-:W-:Y:S05]  /*0bf0*/  @P3 BRA `(.L_x_15) ;  /* 0xfffffffc00e83947 */ /* 0x000fea000383ffff */
.L_x_14:
[----:B------:R-:W-:Y:S05]  /*0c00*/  BSYNC B0 ;  /* 0x0000000000007941 */ /* 0x000fea0003800000 */
.L_x_13:
[----:B------:R-:W-:-:S03]  /*0c10*/  UMOV UR5, 0xffffffff ;  /* 0xffffffff00057882 */ /* 0x000fc60000000000 */
[----:B------:R-:W-:Y:S05]  /*0c20*/  BRA.DIV UR5, `(.L_x_16) ;  /* 0x0000000e05287947 */ /* 0x000fea000b800000 */
[----:B------:R-:W-:Y:S06]  /*0c30*/  BAR.SYNC.DEFER_BLOCKING 0x0 ;  /* 0x0000000000007b1d */ /* 0x000fec0000010000 */
.L_x_49:
[----:B------:R-:W-:Y:S05]  /*0c40*/  @!P0 BRA `(.L_x_17) ;  /* 0x0000000400408947 */ /* 0x000fea0003800000 */
[----:B------:R-:W-:Y:S01]  /*0c50*/  BSSY B0, `(.L_x_17) ;  /* 0x000004f000007945 */ /* 0x000fe20003800000 */
[----:B------:R-:W-:-:S07]  /*0c60*/  IMAD.MOV.U32 R10, RZ, RZ, 0x1 ;  /* 0x00000001ff0a7424 */ /* 0x000fce00078e00ff */
.L_x_27:
[----:B012---:R-:W0:Y:S02]  /*0c70*/  LDC.64 R12, c[0x0][0x3c0] ;  /* 0x0000f000ff0c7b82 */ /* 0x007e240000000a00 */
[----:B0-----:R-:W2:Y:S02]  /*0c80*/  LDG.E R14, desc[UR8][R12.64] ;  /* 0x000000080c0e7981 */ /* 0x001ea4000c1e1900 */
[----:B--2---:R-:W-:-:S13]  /*0c90*/  ISETP.NE.AND P0, PT, R14, RZ, PT ;  /* 0x000000ff0e00720c */ /* 0x004fda0003f05270 */
[----:B------:R-:W-:Y:S05]  /*0ca0*/  @P0 BRA `(.L_x_18) ;  /* 0x0000000400240947 */ /* 0x000fea0003800000 */
[----:B------:R-:W-:Y:S01]  /*0cb0*/  LEA R14, R10, 0xffffffff, 0x1 ;  /* 0xffffffff0a0e7811 */ /* 0x000fe200078e08ff */
[----:B------:R-:W-:Y:S03]  /*0cc0*/  BSSY.RECONVERGENT B1, `(.L_x_19) ;  /* 0x0000025000017945 */ /* 0x000fe60003800200 */
[----:B------:R-:W-:-:S04]  /*0cd0*/  LOP3.LUT P0, RZ, R14, R11, RZ, 0xc0, !PT ;  /* 0x0000000b0eff7212 */ /* 0x000fc8000780c0ff */
[----:B------:R-:W-:-:S13]  /*0ce0*/  ISETP.NE.OR P0, PT, R0, RZ, P0 ;  /* 0x000000ff0000720c */ /* 0x000fda0000705670 */
[----:B------:R-:W-:Y:S05]  /*0cf0*/  @P0 BRA `(.L_x_20) ;  /* 0x0000000000840947 */ /* 0x000fea0003800000 */
[----:B------:R-:W2:Y:S02]  /*0d00*/  LDG.E R14, desc[UR8][R8.64] ;  /* 0x00000008080e7981 */ /* 0x000ea4000c1e1900 */
[----:B--2---:R-:W-:-:S13]  /*0d10*/  ISETP.GE.AND P0, PT, R14, 0x1, PT ;  /* 0x000000010e00780c */ /* 0x004fda0003f06270 */
[----:B------:R-:W-:Y:S05]  /*0d20*/  @!P0 BRA `(.L_x_21) ;  /* 0x0000000000208947 */ /* 0x000fea0003800000 */
[----:B------:R-:W-:-:S13]  /*0d30*/  ISETP.NE.AND P0, PT, R11, RZ, PT ;  /* 0x000000ff0b00720c */ /* 0x000fda0003f05270 */
[----:B------:R-:W-:Y:S05]  /*0d40*/  @P0 BRA `(.L_x_20) ;  /* 0x0000000000700947 */ /* 0x000fea0003800000 */
[----:B------:R-:W0:Y:S02]  /*0d50*/  LDC.64 R14, c[0x0][0x3b8] ;  /* 0x0000ee00ff0e7b82 */ /* 0x000e240000000a00 */
[----:B0-----:R-:W2:Y:S04]  /*0d60*/  LDG.E R15, desc[UR8][R14.64] ;  /* 0x000000080e0f7981 */ /* 0x001ea8000c1e1900 */
[----:B--2---:R0:W-:Y:S04]  /*0d70*/  STG.E desc[UR8][R12.64], R15 ;  /* 0x0000000f0c007986 */ /* 0x0041e8000c101908 */
[----:B------:R-:W2:Y:S04]  /*0d80*/  LDG.E R17, desc[UR8][R4.64] ;  /* 0x0000000804117981 */ /* 0x000ea8000c1e1900 */
[----:B--2---:R0:W-:Y:S01]  /*0d90*/  STG.E desc[UR8][R12.64+0x4], R17 ;  /* 0x000004110c007986 */ /* 0x0041e2000c101908 */
[----:B------:R-:W-:Y:S05]  /*0da0*/  BRA `(.L_x_20) ;  /* 0x0000000000587947 */ /* 0x000fea0003800000 */
.L_x_21:
[----:B------:R-:W0:Y:S01]  /*0db0*/  LDC R20, c[0x0][0x384] ;  /* 0x0000e100ff147b82 */ /* 0x000e220000000800 */
[----:B------:R-:W-:-:S04]  /*0dc0*/  IADD3 R17, PT, PT, R11, R10, RZ ;  /* 0x0000000a0b117210 */ /* 0x000fc80007ffe0ff */
[----:B0-----:R-:W-:-:S13]  /*0dd0*/  ISETP.GE.AND P0, PT, R17, R20, PT ;  /* 0x000000141100720c */ /* 0x001fda0003f06270 */
[----:B------:R-:W-:Y:S05]  /*0de0*/  @P0 BRA `(.L_x_20) ;  /* 0x0000000000480947 */ /* 0x000fea0003800000 */
[----:B------:R-:W0:Y:S02]  /*0df0*/  LDC.64 R14, c[0x0][0x3b8] ;  /* 0x0000ee00ff0e7b82 */ /* 0x000e240000000a00 */
[----:B0-----:R-:W-:-:S05]  /*0e00*/  IMAD.WIDE.U32 R16, R17, 0x4, R14 ;  /* 0x0000000411107825 */ /* 0x001fca00078e000e */
[----:B------:R-:W2:Y:S02]  /*0e10*/  LDG.E R19, desc[UR8][R16.64] ;  /* 0x0000000810137981 */ /* 0x000ea4000c1e1900 */
[----:B--2---:R-:W-:-:S13]  /*0e20*/  ISETP.GE.AND P0, PT, R19, 0x1, PT ;  /* 0x000000011300780c */ /* 0x004fda0003f06270 */
[----:B------:R-:W-:Y:S05]  /*0e30*/  @!P0 BRA `(.L_x_20) ;  /* 0x0000000000348947 */ /* 0x000fea0003800000 */
[----:B------:R-:W-:Y:S01]  /*0e40*/  IMAD.WIDE R16, R10, 0x4, R2 ;  /* 0x000000040a107825 */ /* 0x000fe200078e0202 */
[----:B------:R1:W-:Y:S05]  /*0e50*/  STG.E desc[UR8][R8.64], R19 ;  /* 0x0000001308007986 */ /* 0x0003ea000c101908 */
[----:B------:R-:W2:Y:S01]  /*0e60*/  LDG.E R17, desc[UR8][R16.64] ;  /* 0x0000000810117981 */ /* 0x000ea2000c1e1900 */
[C---:B------:R-:W-:Y:S01]  /*0e70*/  IMAD.IADD R21, R11.reuse, 0x1, R20 ;  /* 0x000000010b157824 */ /* 0x040fe200078e0214 */
[----:B------:R-:W-:-:S03]  /*0e80*/  ISETP.NE.AND P0, PT, R11, RZ, PT ;  /* 0x000000ff0b00720c */ /* 0x000fc60003f05270 */
[----:B------:R-:W-:-:S05]  /*0e90*/  IMAD.WIDE.U32 R14, R21, 0x4, R14 ;  /* 0x00000004150e7825 */ /* 0x000fca00078e000e */
[----:B--2---:R1:W-:Y:S05]  /*0ea0*/  STG.E desc[UR8][R14.64], R17 ;  /* 0x000000110e007986 */ /* 0x0043ea000c101908 */
[----:B------:R-:W-:Y:S05]  /*0eb0*/  @P0 BRA `(.L_x_20) ;  /* 0x0000000000140947 */ /* 0x000fea0003800000 */
[----:B-1----:R-:W0:Y:S02]  /*0ec0*/  LDC.64 R14, c[0x0][0x3b8] ;  /* 0x0000ee00ff0e7b82 */ /* 0x002e240000000a00 */
[----:B0-----:R-:W2:Y:S04]  /*0ed0*/  LDG.E R15, desc[UR8][R14.64] ;  /* 0x000000080e0f7981 */ /* 0x001ea8000c1e1900 */
[----:B--2---:R2:W-:Y:S04]  /*0ee0*/  STG.E desc[UR8][R12.64], R15 ;  /* 0x0000000f0c007986 */ /* 0x0045e8000c101908 */
[----:B------:R-:W3:Y:S04]  /*0ef0*/  LDG.E R17, desc[UR8][R4.64] ;  /* 0x0000000804117981 */ /* 0x000ee8000c1e1900 */
[----:B---3--:R2:W-:Y:S02]  /*0f00*/  STG.E desc[UR8][R12.64+0x4], R17 ;  /* 0x000004110c007986 */ /* 0x0085e4000c101908 */
.L_x_20:
[----:B------:R-:W-:Y:S05]  /*0f10*/  BSYNC.RECONVERGENT B1 ;  /* 0x0000000000017941 */ /* 0x000fea0003800200 */
.L_x_19:
[----:B------:R-:W-:-:S03]  /*0f20*/  UMOV UR5, 0xffffffff ;  /* 0xffffffff00057882 */ /* 0x000fc60000000000 */
[----:B------:R-:W-:Y:S05]  /*0f30*/  BRA.DIV UR5, `(.L_x_22) ;  /* 0x0000000a05947947 */ /* 0x000fea000b800000 */
[----:B------:R-:W-:Y:S06]  /*0f40*/  BAR.SYNC.DEFER_BLOCKING 0x0 ;  /* 0x0000000000007b1d */ /* 0x000fec0000010000 */
.L_x_52:
[----:B------:R-:W-:Y:S04]  /*0f50*/  BSSY B1, `(.L_x_23) ;  /* 0x0000017000017945 */ /* 0x000fe80003800000 */
[----:B------:R-:W-:Y:S05]  /*0f60*/  @P1 BRA `(.L_x_24) ;  /* 0x0000000000541947 */ /* 0x000fea0003800000 */
[----:B0-2---:R-:W0:Y:S01]  /*0f70*/  S2R R13, SR_LANEID ;  /* 0x00000000000d7919 */ /* 0x005e220000000000 */
[----:B------:R-:W-:Y:S02]  /*0f80*/  VOTEU.ANY UR5, UPT, PT ;  /* 0x0000000000057886 */ /* 0x000fe400038e0100 */
[----:B-1----:R-:W0:Y:S08]  /*0f90*/  FLO.U32 R14, UR5 ;  /* 0x00000005000e7d00 */ /* 0x002e3000080e0000 */
        /* <DEDUP_REMOVED lines=8> */
[----:B0-----:R-:W-:-:S06]  /*1020*/  LOP3.LUT R15, R15, UR5, RZ, 0xc0, !PT ;  /* 0x000000050f0f7c12 */ /* 0x001fcc000f8ec0ff */
[----:B------:R-:W0:Y:S01]  /*1030*/  POPC R15, R15 ;  /* 0x0000000f000f7309 */ /* 0x000e220000000000 */
[----:B--2---:R-:W0:Y:S02]  /*1040*/  SHFL.IDX PT, R12, R13, R14, 0x1f ;  /* 0x00001f0e0d0c7589 */ /* 0x004e2400000e0000 */
[----:B0-----:R-:W-:-:S07]  /*1050*/  IMAD R12, R15, UR4, R12 ;  /* 0x000000040f0c7c24 */ /* 0x001fce000f8e020c */
.L_x_25:
[----:B------:R-:W2:Y:S04]  /*1060*/  LD.E.STRONG.GPU R13, desc[UR8][R6.64+0x4] ;  /* 0x00000408060d7980 */ /* 0x000ea8000c10f900 */
[----:B--2---:R-:W-:Y:S01]  /*1070*/  CCTL.IVALL ;  /* 0x00000000ff00798f */ /* 0x004fe20002000000 */
[----:B------:R-:W-:Y:S05]  /*1080*/  YIELD ;  /* 0x0000000000007946 */ /* 0x000fea0003800000 */
[----:B------:R-:W-:-:S04]  /*1090*/  LOP3.LUT R13, R13, R12, RZ, 0x3c, !PT ;  /* 0x0000000c0d0d7212 */ /* 0x000fc800078e3cff */
[----:B------:R-:W-:-:S13]  /*10a0*/  ISETP.GT.AND P0, PT, R13, -0x1, PT ;  /* 0xffffffff0d00780c */ /* 0x000fda0003f04270 */
[----:B------:R-:W-:Y:S05]  /*10b0*/  @P0 BRA `(.L_x_25) ;  /* 0xfffffffc00e80947 */ /* 0x000fea000383ffff */
.L_x_24:
[----:B------:R-:W-:Y:S05]  /*10c0*/  BSYNC B1 ;  /* 0x0000000000017941 */ /* 0x000fea0003800000 */
.L_x_23:
[----:B------:R-:W-:-:S03]  /*10d0*/  UMOV UR5, 0xffffffff ;  /* 0xffffffff00057882 */ /* 0x000fc60000000000 */
[----:B------:R-:W-:Y:S05]  /*10e0*/  BRA.DIV UR5, `(.L_x_26) ;  /* 0x0000000a05587947 */ /* 0x000fea000b800000 */
[----:B------:R-:W-:Y:S06]  /*10f0*/  BAR.SYNC.DEFER_BLOCKING 0x0 ;  /* 0x0000000000007b1d */ /* 0x000fec0000010000 */
.L_x_55:
[----:B------:R-:W3:Y:S01]  /*1100*/  LDCU UR5, c[0x0][0x384] ;  /* 0x00007080ff0577ac */ /* 0x000ee20008000800 */
[----:B------:R-:W-:-:S05]  /*1110*/  IMAD.SHL.U32 R10, R10, 0x2, RZ ;  /* 0x000000020a0a7824 */ /* 0x000fca00078e00ff */
[----:B---3--:R-:W-:-:S13]  /*1120*/  ISETP.GE.AND P0, PT, R10, UR5, PT ;  /* 0x000000050a007c0c */ /* 0x008fda000bf06270 */
[----:B------:R-:W-:Y:S05]  /*1130*/  @!P0 BRA `(.L_x_27) ;  /* 0xfffffff800cc8947 */ /* 0x000fea000383ffff */
.L_x_18:
[----:B------:R-:W-:Y:S05]  /*1140*/  BSYNC B0 ;  /* 0x0000000000007941 */ /* 0x000fea0003800000 */
.L_x_17:
[----:B012---:R-:W0:Y:S02]  /*1150*/  LDC.64 R12, c[0x0][0x3c0] ;  /* 0x0000f000ff0c7b82 */ /* 0x007e240000000a00 */
[----:B0-----:R-:W2:Y:S02]  /*1160*/  LDG.E R10, desc[UR8][R12.64] ;  /* 0x000000080c0a7981 */ /* 0x001ea4000c1e1900 */
[----:B--2---:R-:W-:-:S13]  /*1170*/  ISETP.GE.AND P0, PT, R10, 0x1, PT ;  /* 0x000000010a00780c */ /* 0x004fda0003f06270 */
[----:B------:R-:W-:Y:S05]  /*1180*/  @!P0 EXIT ;  /* 0x000000000000894d */ /* 0x000fea0003800000 */
[----:B------:R-:W-:-:S13]  /*1190*/  ISETP.NE.AND P0, PT, R11, RZ, PT ;  /* 0x000000ff0b00720c */ /* 0x000fda0003f05270 */
[----:B------:R-:W-:Y:S05]  /*11a0*/  @P0 BRA `(.L_x_28) ;  /* 0x0000000000880947 */ /* 0x000fea0003800000 */
[----:B------:R-:W2:Y:S01]  /*11b0*/  LDG.E R15, desc[UR8][R12.64+0x4] ;  /* 0x000004080c0f7981 */ /* 0x000ea2000c1e1900 */
[----:B------:R-:W0:Y:S01]  /*11c0*/  LDC.64 R20, c[0x0][0x398] ;  /* 0x0000e600ff147b82 */ /* 0x000e220000000a00 */
[----:B------:R-:W2:Y:S02]  /*11d0*/  LDCU UR5, c[0x0][0x384] ;  /* 0x00007080ff0577ac */ /* 0x000ea40008000800 */
[----:B--2---:R-:W-:-:S04]  /*11e0*/  IMAD R17, R0, UR5, R15 ;  /* 0x0000000500117c24 */ /* 0x004fc8000f8e020f */
[----:B0-----:R-:W-:-:S06]  /*11f0*/  IMAD.WIDE R20, R17, 0x4, R20 ;  /* 0x0000000411147825 */ /* 0x001fcc00078e0214 */
[----:B------:R-:W2:Y:S02]  /*1200*/  LDG.E R20, desc[UR8][R20.64] ;  /* 0x0000000814147981 */ /* 0x000ea4000c1e1900 */
[----:B--2---:R-:W-:-:S13]  /*1210*/  ISETP.GE.AND P0, PT, R20, 0x1, PT ;  /* 0x000000011400780c */ /* 0x004fda0003f06270 */
[----:B------:R-:W0:Y:S02]  /*1220*/  @P0 LDC.64 R22, c[0x0][0x390] ;  /* 0x0000e400ff160b82 */ /* 0x000e240000000a00 */
[----:B0-----:R-:W-:-:S06]  /*1230*/  @P0 IMAD.WIDE R22, R17, 0x4, R22 ;  /* 0x0000000411160825 */ /* 0x001fcc00078e0216 */
[----:B------:R-:W0:Y:S01]  /*1240*/  @P0 LDC.64 R16, c[0x0][0x3b0] ;  /* 0x0000ec00ff100b82 */ /* 0x000e220000000a00 */
[----:B------:R-:W0:Y:S02]  /*1250*/  @P0 LDG.E R23, desc[UR8][R22.64] ;  /* 0x0000000816170981 */ /* 0x000e24000c1e1900 */
[----:B0-----:R-:W-:-:S05]  /*1260*/  @P0 IMAD.WIDE R16, R23, 0x4, R16 ;  /* 0x0000000417100825 */ /* 0x001fca00078e0210 */
[----:B------:R-:W2:Y:S01]  /*1270*/  @P0 LDG.E R19, desc[UR8][R16.64] ;  /* 0x0000000810130981 */ /* 0x000ea2000c1e1900 */
[----:B------:R-:W-:Y:S02]  /*1280*/  @P0 IADD3 R14, PT, PT, -R20, RZ, RZ ;  /* 0x000000ff140e0210 */ /* 0x000fe40007ffe1ff */
[----:B------:R-:W0:Y:S03]  /*1290*/  LDC.64 R20, c[0x0][0x3a8] ;  /* 0x0000ea00ff147b82 */ /* 0x000e260000000a00 */
[----:B--2---:R-:W-:-:S05]  /*12a0*/  @P0 IMAD R19, R10, R14, R19 ;  /* 0x0000000e0a130224 */ /* 0x004fca00078e0213 */
[----:B------:R1:W-:Y:S04]  /*12b0*/  @P0 STG.E desc[UR8][R16.64], R19 ;  /* 0x0000001310000986 */ /* 0x0003e8000c101908 */
[----:B------:R-:W2:Y:S02]  /*12c0*/  @P0 LDG.E R15, desc[UR8][R12.64+0x4] ;  /* 0x000004080c0f0981 */ /* 0x000ea4000c1e1900 */
[----:B--2---:R-:W-:-:S04]  /*12d0*/  IMAD R25, R0, UR5, R15 ;  /* 0x0000000500197c24 */ /* 0x004fc8000f8e020f */
[----:B0-----:R-:W-:-:S05]  /*12e0*/  IMAD.WIDE R14, R25, 0x4, R20 ;  /* 0x00000004190e7825 */ /* 0x001fca00078e0214 */
[----:B------:R-:W2:Y:S01]  /*12f0*/  LDG.E R20, desc[UR8][R14.64] ;  /* 0x000000080e147981 */ /* 0x000ea2000c1e1900 */
[----:B------:R-:W-:Y:S01]  /*1300*/  BSSY.RECONVERGENT B0, `(.L_x_28) ;  /* 0x000000c000007945 */ /* 0x000fe20003800200 */
[----:B--2---:R-:W-:-:S13]  /*1310*/  ISETP.GE.AND P0, PT, R20, 0x1, PT ;  /* 0x000000011400780c */ /* 0x004fda0003f06270 */
[----:B-1----:R-:W-:Y:S05]  /*1320*/  @!P0 BRA `(.L_x_29) ;  /* 0x0000000000248947 */ /* 0x002fea0003800000 */
[----:B------:R-:W0:Y:S01]  /*1330*/  LDC.64 R14, c[0x0][0x3a0] ;  /* 0x0000e800ff0e7b82 */ /* 0x000e220000000a00 */
[----:B------:R-:W2:Y:S07]  /*1340*/  LDG.E R10, desc[UR8][R12.64] ;  /* 0x000000080c0a7981 */ /* 0x000eae000c1e1900 */
[----:B------:R-:W1:Y:S01]  /*1350*/  LDC.64 R16, c[0x0][0x3b0] ;  /* 0x0000ec00ff107b82 */ /* 0x000e620000000a00 */
[----:B0-----:R-:W-:-:S06]  /*1360*/  IMAD.WIDE R14, R25, 0x4, R14 ;  /* 0x00000004190e7825 */ /* 0x001fcc00078e020e */
[----:B------:R-:W1:Y:S02]  /*1370*/  LDG.E R15, desc[UR8][R14.64] ;  /* 0x000000080e0f7981 */ /* 0x000e64000c1e1900 */
[----:B-1----:R-:W-:-:S05]  /*1380*/  IMAD.WIDE R16, R15, 0x4, R16 ;  /* 0x000000040f107825 */ /* 0x002fca00078e0210 */
[----:B------:R-:W2:Y:S02]  /*1390*/  LDG.E R19, desc[UR8][R16.64] ;  /* 0x0000000810137981 */ /* 0x000ea4000c1e1900 */
[----:B--2---:R-:W-:-:S05]  /*13a0*/  IMAD R19, R20, R10, R19 ;  /* 0x0000000a14137224 */ /* 0x004fca00078e0213 */
[----:B------:R0:W-:Y:S02]  /*13b0*/  STG.E desc[UR8][R16.64], R19 ;  /* 0x0000001310007986 */ /* 0x0001e4000c101908 */
.L_x_29:
[----:B------:R-:W-:Y:S05]  /*13c0*/  BSYNC.RECONVERGENT B0 ;  /* 0x0000000000007941 */ /* 0x000fea0003800200 */
.L_x_28:
[----:B------:R-:W-:Y:S04]  /*13d0*/  BSSY.RECONVERGENT B0, `(.L_x_30) ;  /* 0x0000006000007945 */ /* 0x000fe80003800200 */
[----:B------:R-:W-:Y:S05]  /*13e0*/  @P2 BRA `(.L_x_31) ;  /* 0x0000000000102947 */ /* 0x000fea0003800000 */
[----:B------:R-:W2:Y:S02]  /*13f0*/  LDG.E.64 R14, desc[UR8][R12.64+0x8] ;  /* 0x000008080c0e7981 */ /* 0x000ea4000c1e1b00 */
[----:B--2---:R-:W-:-:S05]  /*1400*/  IADD3 R14, P0, PT, R14, 0x1, RZ ;  /* 0x000000010e0e7810 */ /* 0x004fca0007f1e0ff */
[----:B------:R-:W-:-:S05]  /*1410*/  IMAD.X R15, RZ, RZ, R15, P0 ;  /* 0x000000ffff0f7224 */ /* 0x000fca00000e060f */
[----:B------:R1:W-:Y:S03]  /*1420*/  STG.E.64 desc[UR8][R12.64+0x8], R14 ;  /* 0x0000080e0c007986 */ /* 0x0003e6000c101b08 */
.L_x_31:
[----:B------:R-:W-:Y:S05]  /*1430*/  BSYNC.RECONVERGENT B0 ;  /* 0x0000000000007941 */ /* 0x000fea0003800200 */
.L_x_30:
[----:B------:R-:W-:-:S03]  /*1440*/  UMOV UR5, 0xffffffff ;  /* 0xffffffff00057882 */ /* 0x000fc60000000000 */
[----:B------:R-:W-:Y:S05]  /*1450*/  BRA.DIV UR5, `(.L_x_32) ;  /* 0x0000000605ac7947 */ /* 0x000fea000b800000 */
[----:B------:R-:W-:Y:S06]  /*1460*/  BAR.SYNC.DEFER_BLOCKING 0x0 ;  /* 0x0000000000007b1d */ /* 0x000fec0000010000 */
.L_x_58:
[----:B------:R-:W-:Y:S04]  /*1470*/  BSSY B0, `(.L_x_33) ;  /* 0x0000017000007945 */ /* 0x000fe80003800000 */
[----:B------:R-:W-:Y:S05]  /*1480*/  @P1 BRA `(.L_x_34) ;  /* 0x0000000000541947 */ /* 0x000fea0003800000 */
[----:B-1----:R-:W1:Y:S01]  /*1490*/  S2R R15, SR_LANEID ;  /* 0x00000000000f7919 */ /* 0x002e620000000000 */
[----:B------:R-:W-:Y:S02]  /*14a0*/  VOTEU.ANY UR5, UPT, PT ;  /* 0x0000000000057886 */ /* 0x000fe400038e0100 */
[----:B------:R-:W1:Y:S08]  /*14b0*/  FLO.U32 R14, UR5 ;  /* 0x00000005000e7d00 */ /* 0x000e7000080e0000 */
[----:B------:R-:W2:Y:S01]  /*14c0*/  POPC R10, UR5 ;  /* 0x00000005000a7d09 */ /* 0x000ea20008000000 */
[----:B-1----:R-:W-:Y:S01]  /*14d0*/  ISETP.EQ.U32.AND P0, PT, R14, R15, PT ;  /* 0x0000000f0e00720c */ /* 0x002fe20003f02070 */
[----:B--2---:R-:W-:-:S12]  /*14e0*/  IMAD R15, R10, UR4, RZ ;  /* 0x000000040a0f7c24 */ /* 0x004fd8000f8e02ff */
[----:B------:R-:W-:Y:S06]  /*14f0*/  @P0 MEMBAR.ALL.GPU ;  /* 0x0000000000000992 */ /* 0x000fec000000a000 */
[----:B------:R-:W-:-:S00]  /*1500*/  @P0 ERRBAR ;  /* 0x00000000000009ab */ /* 0x000fc00000000000 */
[----:B------:R-:W-:Y:S06]  /*1510*/  @P0 CGAERRBAR ;  /* 0x00000000000005ab */ /* 0x000fec0000000000 */
[----:B------:R-:W2:Y:S01]  /*1520*/  @P0 ATOM.E.ADD.STRONG.GPU PT, R15, desc[UR8][R6.64+0x4], R15 ;  /* 0x8000040f060f098a */ /* 0x000ea200081ef108 */
[----:B0-----:R-:W0:Y:S02]  /*1530*/  S2R R16, SR_LTMASK ;  /* 0x0000000000107919 */ /* 0x001e240000003900 */
[----:B0-----:R-:W-:-:S04]  /*1540*/  LOP3.LUT R16, R16, UR5, RZ, 0xc0, !PT ;  /* 0x0000000510107c12 */ /* 0x001fc8000f8ec0ff */
[----:B------:R-:W0:Y:S01]  /*1550*/  POPC R17, R16 ;  /* 0x0000001000117309 */ /* 0x000e220000000000 */
[----:B--2---:R-:W0:Y:S02]  /*1560*/  SHFL.IDX PT, R10, R15, R14, 0x1f ;  /* 0x00001f0e0f0a7589 */ /* 0x004e2400000e0000 */
[----:B0-----:R-:W-:-:S07]  /*1570*/  IMAD R10, R17, UR4, R10 ;  /* 0x00000004110a7c24 */ /* 0x001fce000f8e020a */
.L_x_35:
[----:B------:R-:W2:Y:S04]  /*1580*/  LD.E.STRONG.GPU R15, desc[UR8][R6.64+0x4] ;  /* 0x00000408060f7980 */ /* 0x000ea8000c10f900 */
[----:B--2---:R-:W-:Y:S01]  /*1590*/  CCTL.IVALL ;  /* 0x00000000ff00798f */ /* 0x004fe20002000000 */
[----:B------:R-:W-:Y:S05]  /*15a0*/  YIELD ;  /* 0x0000000000007946 */ /* 0x000fea0003800000 */
[----:B------:R-:W-:-:S04]  /*15b0*/  LOP3.LUT R15, R15, R10, RZ, 0x3c, !PT ;  /* 0x0000000a0f0f7212 */ /* 0x000fc800078e3cff */
[----:B------:R-:W-:-:S13]  /*15c0*/  ISETP.GT.AND P0, PT, R15, -0x1, PT ;  /* 0xffffffff0f00780c */ /* 0x000fda0003f04270 */
[----:B------:R-:W-:Y:S05]  /*15d0*/  @P0 BRA `(.L_x_35) ;  /* 0xfffffffc00e80947 */ /* 0x000fea000383ffff */
.L_x_34:
[----:B------:R-:W-:Y:S05]  /*15e0*/  BSYNC B0 ;  /* 0x0000000000007941 */ /* 0x000fea0003800000 */
.L_x_33:
[----:B------:R-:W-:-:S03]  /*15f0*/  UMOV UR5, 0xffffffff ;  /* 0xffffffff00057882 */ /* 0x000fc60000000000 */
[----:B------:R-:W-:Y:S05]  /*1600*/  BRA.DIV UR5, `(.L_x_36) ;  /* 0x0000000605707947 */ /* 0x000fea000b800000 */
[----:B------:R-:W-:Y:S06]  /*1610*/  BAR.SYNC.DEFER_BLOCKING 0x0 ;  /* 0x0000000000007b1d */ /* 0x000fec0000010000 */
.L_x_61:
[----:B-1----:R-:W2:Y:S01]  /*1620*/  LDG.E.64 R12, desc[UR8][R12.64+0x8] ;  /* 0x000008080c0c7981 */ /* 0x002ea2000c1e1b00 */
[----:B------:R-:W2:Y:S02]  /*1630*/  LDCU.64 UR12, c[0x0][0x3c8] ;  /* 0x00007900ff0c77ac */ /* 0x000ea40008000a00 */
[----:B--2---:R-:W-:-:S04]  /*1640*/  ISETP.GE.U32.AND P0, PT, R12, UR12, PT ;  /* 0x0000000c0c007c0c */ /* 0x004fc8000bf06070 */
[----:B------:R-:W-:-:S13]  /*1650*/  ISETP.GE.AND.EX P0, PT, R13, UR13, PT, P0 ;  /* 0x0000000d0d007c0c */ /* 0x000fda000bf06300 */
[----:B------:R-:W-:Y:S05]  /*1660*/  @!P0 BRA `(.L_x_37) ;  /* 0xffffffec001c8947 */ /* 0x000fea000383ffff */
[----:B------:R-:W-:Y:S05]  /*1670*/  EXIT ;  /* 0x000000000000794d */ /* 0x000fea0003800000 */
.L_x_3:
[----:B------:R-:W-:Y:S05]  /*1680*/  BPT.TRAP 0x1 ;  /* 0x000000040000795c */ /* 0x000fea0000300000 */
.L_x_4:
[----:B------:R-:W-:Y:S01]  /*1690*/  HFMA2 R16, -RZ, RZ, 0, 0 ;  /* 0x00000000ff107431 */ /* 0x000fe200000001ff */
[----:B------:R-:W-:Y:S01]  /*16a0*/  BSSY B0, `(.L_x_38) ;  /* 0x0000009000007945 */ /* 0x000fe20003800000 */
[----:B0-----:R-:W-:Y:S02]  /*16b0*/  IMAD.MOV.U32 R15, RZ, RZ, 0x0 ;  /* 0x00000000ff0f7424 */ /* 0x001fe400078e00ff */
[----:B------:R-:W-:-:S07]  /*16c0*/  IMAD.MOV.U32 R14, RZ, RZ, -0x1 ;  /* 0xffffffffff0e7424 */ /* 0x000fce00078e00ff */
[----:B------:R-:W-:Y:S05]  /*16d0*/  WARPSYNC.COLLECTIVE.ALL `(.L_x_39) ;  /* 0x0000000000147948 */ /* 0x000fea0003c00000 */
[----:B------:R-:W-:-:S04]  /*16e0*/  SHF.L.U32 R16, R16, 0x10, RZ ;  /* 0x0000001010107819 */ /* 0x000fc800000006ff */
[----:B------:R-:W-:-:S05]  /*16f0*/  LOP3.LUT R16, R16, 0xf, R15, 0xf8, !PT ;  /* 0x0000000f10107812 */ /* 0x000fca00078ef80f */
[----:B------:R0:W-:Y:S02]  /*1700*/  BAR.SYNC.DEFER_BLOCKING R16, R16 ;  /* 0x000000100000731d */ /* 0x0001e40000010000 */
[----:B0-----:R-:W-:-:S04]  /*1710*/  SHF.R.U32 R16, R16, 0x10, RZ ;  /* 0x0000001010107819 */ /* 0x001fc800000016ff */
[----:B------:R-:W-:Y:S05]  /*1720*/  ENDCOLLECTIVE ;  /* 0x000000000000791b */ /* 0x000fea0003800000 */
.L_x_39:
[----:B------:R-:W-:Y:S05]  /*1730*/  BSYNC B0 ;  /* 0x0000000000007941 */ /* 0x000fea0003800000 */
.L_x_38:
[----:B------:R-:W-:Y:S05]  /*1740*/  BRA `(.L_x_40) ;  /* 0xffffffec00d47947 */ /* 0x000fea000383ffff */
.L_x_8:
[----:B------:R-:W-:Y:S01]  /*1750*/  BSSY B0, `(.L_x_41) ;  /* 0x000000a000007945 */ /* 0x000fe20003800000 */
[----:B0-----:R-:W-:Y:S01]  /*1760*/  IMAD.MOV.U32 R15, RZ, RZ, 0x0 ;  /* 0x00000000ff0f7424 */ /* 0x001fe200078e00ff */
[----:B------:R-:W-:Y:S01]  /*1770*/  MOV R16, 0x0 ;  /* 0x0000000000107802 */ /* 0x000fe20000000f00 */
[----:B------:R-:W-:-:S07]  /*1780*/  IMAD.MOV.U32 R14, RZ, RZ, -0x1 ;  /* 0xffffffffff0e7424 */ /* 0x000fce00078e00ff */
[----:B------:R-:W-:Y:S05]  /*1790*/  WARPSYNC.COLLECTIVE.ALL `(.L_x_42) ;  /* 0x0000000000147948 */ /* 0x000fea0003c00000 */
[----:B------:R-:W-:-:S04]  /*17a0*/  SHF.L.U32 R16, R16, 0x10, RZ ;  /* 0x0000001010107819 */ /* 0x000fc800000006ff */
[----:B------:R-:W-:-:S05]  /*17b0*/  LOP3.LUT R16, R16, 0xf, R15, 0xf8, !PT ;  /* 0x0000000f10107812 */ /* 0x000fca00078ef80f */
[----:B------:R0:W-:Y:S02]  /*17c0*/  BAR.SYNC.DEFER_BLOCKING R16, R16 ;  /* 0x000000100000731d */ /* 0x0001e40000010000 */
[----:B0-----:R-:W-:-:S04]  /*17d0*/  SHF.R.U32 R16, R16, 0x10, RZ ;  /* 0x0000001010107819 */ /* 0x001fc800000016ff */
[----:B------:R-:W-:Y:S05]  /*17e0*/  ENDCOLLECTIVE ;  /* 0x000000000000791b */ /* 0x000fea0003800000 */
.L_x_42:
[----:B------:R-:W-:Y:S05]  /*17f0*/  BSYNC B0 ;  /* 0x0000000000007941 */ /* 0x000fea0003800000 */
.L_x_41:
[----:B------:R-:W-:Y:S05]  /*1800*/  BRA `(.L_x_43) ;  /* 0xfffffff000187947 */ /* 0x000fea000383ffff */
.L_x_12:
[----:B------:R-:W-:Y:S01]  /*1810*/  HFMA2 R16, -RZ, RZ, 0, 0 ;  /* 0x00000000ff107431 */ /* 0x000fe200000001ff */
[----:B------:R-:W-:Y:S01]  /*1820*/  BSSY B0, `(.L_x_44) ;  /* 0x0000009000007945 */ /* 0x000fe20003800000 */
[----:B------:R-:W-:Y:S02]  /*1830*/  IMAD.MOV.U32 R15, RZ, RZ, 0x0 ;  /* 0x00000000ff0f7424 */ /* 0x000fe400078e00ff */
[----:B------:R-:W-:-:S07]  /*1840*/  IMAD.MOV.U32 R14, RZ, RZ, -0x1 ;  /* 0xffffffffff0e7424 */ /* 0x000fce00078e00ff */
[----:B-1----:R-:W-:Y:S05]  /*1850*/  WARPSYNC.COLLECTIVE.ALL `(.L_x_45) ;  /* 0x0000000000147948 */ /* 0x002fea0003c00000 */
[----:B------:R-:W-:-:S04]  /*1860*/  SHF.L.U32 R16, R16, 0x10, RZ ;  /* 0x0000001010107819 */ /* 0x000fc800000006ff */
[----:B------:R-:W-:-:S05]  /*1870*/  LOP3.LUT R16, R16, 0xf, R15, 0xf8, !PT ;  /* 0x0000000f10107812 */ /* 0x000fca00078ef80f */
[----:B------:R0:W-:Y:S02]  /*1880*/  BAR.SYNC.DEFER_BLOCKING R16, R16 ;  /* 0x000000100000731d */ /* 0x0001e40000010000 */
[----:B0-----:R-:W-:-:S04]  /*1890*/  SHF.R.U32 R16, R16, 0x10, RZ ;  /* 0x0000001010107819 */ /* 0x001fc800000016ff */
[----:B-1----:R-:W-:Y:S05]  /*18a0*/  ENDCOLLECTIVE ;  /* 0x000000000000791b */ /* 0x002fea0003800000 */
.L_x_45:
[----:B------:R-:W-:Y:S05]  /*18b0*/  BSYNC B0 ;  /* 0x0000000000007941 */ /* 0x000fea0003800000 */
.L_x_44:
[----:B------:R-:W-:Y:S05]  /*18c0*/  BRA `(.L_x_46) ;  /* 0xfffffff000687947 */ /* 0x000fea000383ffff */
.L_x_16:
[----:B------:R-:W-:Y:S01]  /*18d0*/  BSSY B0, `(.L_x_47) ;  /* 0x000000a000007945 */ /* 0x000fe20003800000 */
[----:B------:R-:W-:Y:S01]  /*18e0*/  IMAD.MOV.U32 R15, RZ, RZ, 0x0 ;  /* 0x00000000ff0f7424 */ /* 0x000fe200078e00ff */
[----:B------:R-:W-:Y:S01]  /*18f0*/  MOV R16, 0x0 ;  /* 0x0000000000107802 */ /* 0x000fe20000000f00 */
[----:B------:R-:W-:-:S07]  /*1900*/  IMAD.MOV.U32 R14, RZ, RZ, -0x1 ;  /* 0xffffffffff0e7424 */ /* 0x000fce00078e00ff */
[----:B-1----:R-:W-:Y:S05]  /*1910*/  WARPSYNC.COLLECTIVE.ALL `(.L_x_48) ;  /* 0x0000000000147948 */ /* 0x002fea0003c00000 */
[----:B------:R-:W-:-:S04]  /*1920*/  SHF.L.U32 R16, R16, 0x10, RZ ;  /* 0x0000001010107819 */ /* 0x000fc800000006ff */
[----:B------:R-:W-:-:S05]  /*1930*/  LOP3.LUT R16, R16, 0xf, R15, 0xf8, !PT ;  /* 0x0000000f10107812 */ /* 0x000fca00078ef80f */
[----:B------:R0:W-:Y:S02]  /*1940*/  BAR.SYNC.DEFER_BLOCKING R16, R16 ;  /* 0x000000100000731d */ /* 0x0001e40000010000 */
[----:B0-----:R-:W-:-:S04]  /*1950*/  SHF.R.U32 R16, R16, 0x10, RZ ;  /* 0x0000001010107819 */ /* 0x001fc800000016ff */
[----:B-1----:R-:W-:Y:S05]  /*1960*/  ENDCOLLECTIVE ;  /* 0x000000000000791b */ /* 0x002fea0003800000 */
.L_x_48:
[----:B------:R-:W-:Y:S05]  /*1970*/  BSYNC B0 ;  /* 0x0000000000007941 */ /* 0x000fea0003800000 */
.L_x_47:
[----:B------:R-:W-:Y:S05]  /*1980*/  BRA `(.L_x_49) ;  /* 0xfffffff000ac7947 */ /* 0x000fea000383ffff */
.L_x_22:
[----:B------:R-:W-:Y:S01]  /*1990*/  HFMA2 R16, -RZ, RZ, 0, 0 ;  /* 0x00000000ff107431 */ /* 0x000fe200000001ff */
[----:B------:R-:W-:Y:S01]  /*19a0*/  BSSY B1, `(.L_x_50) ;  /* 0x0000009000017945 */ /* 0x000fe20003800000 */
[----:B012---:R-:W-:Y:S02]  /*19b0*/  IMAD.MOV.U32 R15, RZ, RZ, 0x0 ;  /* 0x00000000ff0f7424 */ /* 0x007fe400078e00ff */
[----:B------:R-:W-:-:S07]  /*19c0*/  IMAD.MOV.U32 R14, RZ, RZ, -0x1 ;  /* 0xffffffffff0e7424 */ /* 0x000fce00078e00ff */
[----:B------:R-:W-:Y:S05]  /*19d0*/  WARPSYNC.COLLECTIVE.ALL `(.L_x_51) ;  /* 0x0000000000147948 */ /* 0x000fea0003c00000 */
[----:B------:R-:W-:-:S04]  /*19e0*/  SHF.L.U32 R16, R16, 0x10, RZ ;  /* 0x0000001010107819 */ /* 0x000fc800000006ff */
[----:B------:R-:W-:-:S05]  /*19f0*/  LOP3.LUT R16, R16, 0xf, R15, 0xf8, !PT ;  /* 0x0000000f10107812 */ /* 0x000fca00078ef80f */
[----:B------:R0:W-:Y:S02]  /*1a00*/  BAR.SYNC.DEFER_BLOCKING R16, R16 ;  /* 0x000000100000731d */ /* 0x0001e40000010000 */
[----:B0-----:R-:W-:-:S04]  /*1a10*/  SHF.R.U32 R16, R16, 0x10, RZ ;  /* 0x0000001010107819 */ /* 0x001fc800000016ff */
[----:B------:R-:W-:Y:S05]  /*1a20*/  ENDCOLLECTIVE ;  /* 0x000000000000791b */ /* 0x000fea0003800000 */
.L_x_51:
[----:B------:R-:W-:Y:S05]  /*1a30*/  BSYNC B1 ;  /* 0x0000000000017941 */ /* 0x000fea0003800000 */
.L_x_50:
[----:B------:R-:W-:Y:S05]  /*1a40*/  BRA `(.L_x_52) ;  /* 0xfffffff400407947 */ /* 0x000fea000383ffff */
.L_x_26:
[----:B------:R-:W-:Y:S01]  /*1a50*/  BSSY B1, `(.L_x_53) ;  /* 0x000000a000017945 */ /* 0x000fe20003800000 */
[----:B012---:R-:W-:Y:S01]  /*1a60*/  IMAD.MOV.U32 R15, RZ, RZ, 0x0 ;  /* 0x00000000ff0f7424 */ /* 0x007fe200078e00ff */
        /* <DEDUP_REMOVED lines=8> */
.L_x_54:
[----:B------:R-:W-:Y:S05]  /*1af0*/  BSYNC B1 ;  /* 0x0000000000017941 */ /* 0x000fea0003800000 */
.L_x_53:
[----:B------:R-:W-:Y:S05]  /*1b00*/  BRA `(.L_x_55) ;  /* 0xfffffff4007c7947 */ /* 0x000fea000383ffff */
.L_x_32:
[----:B0-----:R-:W-:Y:S01]  /*1b10*/  HFMA2 R16, -RZ, RZ, 0, 0 ;  /* 0x00000000ff107431 */ /* 0x001fe200000001ff */
[----:B------:R-:W-:Y:S01]  /*1b20*/  BSSY B0, `(.L_x_56) ;  /* 0x0000009000007945 */ /* 0x000fe20003800000 */
[----:B-1----:R-:W-:Y:S02]  /*1b30*/  IMAD.MOV.U32 R15, RZ, RZ, 0x0 ;  /* 0x00000000ff0f7424 */ /* 0x002fe400078e00ff */
[----:B------:R-:W-:-:S07]  /*1b40*/  IMAD.MOV.U32 R14, RZ, RZ, -0x1 ;  /* 0xffffffffff0e7424 */ /* 0x000fce00078e00ff */
[----:B------:R-:W-:Y:S05]  /*1b50*/  WARPSYNC.COLLECTIVE.ALL `(.L_x_57) ;  /* 0x0000000000147948 */ /* 0x000fea0003c00000 */
[----:B------:R-:W-:-:S04]  /*1b60*/  SHF.L.U32 R16, R16, 0x10, RZ ;  /* 0x0000001010107819 */ /* 0x000fc800000006ff */
[----:B------:R-:W-:-:S05]  /*1b70*/  LOP3.LUT R16, R16, 0xf, R15, 0xf8, !PT ;  /* 0x0000000f10107812 */ /* 0x000fca00078ef80f */
[----:B------:R0:W-:Y:S02]  /*1b80*/  BAR.SYNC.DEFER_BLOCKING R16, R16 ;  /* 0x000000100000731d */ /* 0x0001e40000010000 */
[----:B0-----:R-:W-:-:S04]  /*1b90*/  SHF.R.U32 R16, R16, 0x10, RZ ;  /* 0x0000001010107819 */ /* 0x001fc800000016ff */
[----:B------:R-:W-:Y:S05]  /*1ba0*/  ENDCOLLECTIVE ;  /* 0x000000000000791b */ /* 0x000fea0003800000 */
.L_x_57:
[----:B------:R-:W-:Y:S05]  /*1bb0*/  BSYNC B0 ;  /* 0x0000000000007941 */ /* 0x000fea0003800000 */
.L_x_56:
[----:B------:R-:W-:Y:S05]  /*1bc0*/  BRA `(.L_x_58) ;  /* 0xfffffff800287947 */ /* 0x000fea000383ffff */
.L_x_36:
[----:B------:R-:W-:Y:S01]  /*1bd0*/  BSSY B0, `(.L_x_59) ;  /* 0x000000a000007945 */ /* 0x000fe20003800000 */
[----:B-1----:R-:W-:Y:S01]  /*1be0*/  IMAD.MOV.U32 R15, RZ, RZ, 0x0 ;  /* 0x00000000ff0f7424 */ /* 0x002fe200078e00ff */
[----:B0-----:R-:W-:Y:S01]  /*1bf0*/  MOV R16, 0x0 ;  /* 0x0000000000107802 */ /* 0x001fe20000000f00 */
[----:B------:R-:W-:-:S07]  /*1c00*/  IMAD.MOV.U32 R14, RZ, RZ, -0x1 ;  /* 0xffffffffff0e7424 */ /* 0x000fce00078e00ff */
[----:B------:R-:W-:Y:S05]  /*1c10*/  WARPSYNC.COLLECTIVE.ALL `(.L_x_60) ;  /* 0x0000000000147948 */ /* 0x000fea0003c00000 */
[----:B------:R-:W-:-:S04]  /*1c20*/  SHF.L.U32 R16, R16, 0x10, RZ ;  /* 0x0000001010107819 */ /* 0x000fc800000006ff */
[----:B------:R-:W-:-:S05]  /*1c30*/  LOP3.LUT R16, R16, 0xf, R15, 0xf8, !PT ;  /* 0x0000000f10107812 */ /* 0x000fca00078ef80f */
[----:B------:R0:W-:Y:S02]  /*1c40*/  BAR.SYNC.DEFER_BLOCKING R16, R16 ;  /* 0x000000100000731d */ /* 0x0001e40000010000 */
[----:B0-----:R-:W-:-:S04]  /*1c50*/  SHF.R.U32 R16, R16, 0x10, RZ ;  /* 0x0000001010107819 */ /* 0x001fc800000016ff */
[----:B------:R-:W-:Y:S05]  /*1c60*/  ENDCOLLECTIVE ;  /* 0x000000000000791b */ /* 0x000fea0003800000 */
.L_x_60:
[----:B------:R-:W-:Y:S05]  /*1c70*/  BSYNC B0 ;  /* 0x0000000000007941 */ /* 0x000fea0003800000 */
.L_x_59:
[----:B------:R-:W-:Y:S05]  /*1c80*/  BRA `(.L_x_61) ;  /* 0xfffffff800647947 */ /* 0x000fea000383ffff */
.L_x_62:
[----:B------:R-:W-:-:S00]  /*1c90*/  BRA `(.L_x_62) ;  /* 0xfffffffc00fc7947 */ /* 0x000fc0000383ffff */
[----:B------:R-:W-:-:S00]  /*1ca0*/  NOP ;  /* 0x0000000000007918 */ /* 0x000fc00000000000 */
        /* <DEDUP_REMOVED lines=13> */
.L_x_63:


//--------------------- .nv.shared.reserved.0     --------------------------
	.section	.nv.shared.reserved.0,"aw",@nobits
	.weak		__nv_reservedSMEM_offset_0_alias
	.size		__nv_reservedSMEM_offset_0_alias, 0, 64
	.other		__nv_reservedSMEM_offset_0_alias,@"STO_CUDA_RESERVED_SHARED STV_DEFAULT"
__nv_reservedSMEM_offset_0_alias:
	.zero		0
	.zero		64


//--------------------- .nv.constant0._Z6run_sniiiPiS_S_S_S_S_P6type_fli --------------------------
	.section	.nv.constant0._Z6run_sniiiPiS_S_S_S_S_P6type_fli,"a",@progbits
	.sectionflags	@""
	.align	4
.nv.constant0._Z6run_sniiiPiS_S_S_S_S_P6type_fli:
	.zero		980


//--------------------- SYMBOLS --------------------------

	.type		.nv.reservedSmem.offset0,@object
	.size		.nv.reservedSmem.offset0,0x4
